	.target	sm_90a

	.elftype	@"ET_EXEC"


//--------------------- .note.nv.tkinfo           --------------------------
	.section	.note.nv.tkinfo,"",@"SHT_NOTE"
	.sectionflags	@"SHF_NOTE_NV_TKINFO"
	.tkinfo
        /*0018*/ 	.word	0x00000002
        /*0030*/ 	.string	""
        /*0030*/ 	.string	"ptxas"
        /*0030*/ 	.string	"Cuda compilation tools, release 13.0, V13.0.88"
        /*0030*/ 	.string	"Build cuda_13.0.r13.0/compiler.36424714_0"
        /*0030*/ 	.string	"-arch sm_90a -m 64 "



//--------------------- .note.nv.cuinfo           --------------------------
	.section	.note.nv.cuinfo,"",@"SHT_NOTE"
	.sectionflags	@"SHF_NOTE_NV_CUINFO"
        /*0018*/ 	.short	0x0002
        /*001a*/ 	.short	0x005a
        /*001c*/ 	.short	0x0082
	.zero		2


//--------------------- .nv.info                  --------------------------
	.section	.nv.info,"",@"SHT_CUDA_INFO"
	.align	4


	//----- nvinfo : EIATTR_REGCOUNT
	.align		4
        /*0000*/ 	.byte	0x04, 0x2f
        /*0002*/ 	.short	(.L_15 - .L_14)
	.align		4
.L_14:
        /*0004*/ 	.word	index@(_ZN7cutlass13device_kernelINS_4gemm6kernel13GemmUniversalIN4cute5tupleIJiiiiEEENS1_10collective13CollectiveMmaINS1_34MainloopSm90TmaGmmaWarpSpecializedILi2ENS5_IJNS4_1CILi1EEESB_SB_EEENS1_35KernelTmaWarpSpecializedCooperativeEEENS5_IJNSA_ILi128EEENSA_ILi256EEENSA_ILi64EEEEEENS_10tfloat32_tENS5_IJlSB_lEEESJ_SK_NS4_8TiledMMAINS4_8MMA_AtomIJNS4_4SM904GMMA30MMA_64x256x8_F32TF32TF32_SS_TNILNSO_7ScaleInE1ELSQ_1EEEEEENS4_6LayoutINS5_IJNSA_ILi2EEESB_SB_EEENS5_IJSB_NSA_ILi0EEESW_EEEEENS5_IJNS4_10UnderscoreESZ_SZ_EEEEENS4_13SM90_TMA_LOADENS4_14ComposedLayoutINS4_7SwizzleILi3ELi4ELi3EEENS4_18smem_ptr_flag_bitsILi32EEENST_INS5_IJNSA_ILi8EEENSA_ILi32EEEEEENS5_IJS19_SB_EEEEEEEvNS4_8identityES12_S1D_vS1E_EENS_8epilogue10collective6detail29Sm90TmaWarpSpecializedAdapterINS1H_15DefaultEpilogueISJ_SK_SK_NS1G_6thread17LinearCombinationISJ_Li1EffLNS1L_9ScaleType4KindE0ELNS_15FloatRoundStyleE2ESJ_EENS1_15EpilogueDefaultEEEEEvvEEEEvNT_6ParamsE)
        /*0008*/ 	.word	0x000000a8


	//----- nvinfo : EIATTR_FRAME_SIZE
	.align		4
.L_15:
        /*000c*/ 	.byte	0x04, 0x11
        /*000e*/ 	.short	(.L_17 - .L_16)
	.align		4
.L_16:
        /*0010*/ 	.word	index@(_ZN7cutlass13device_kernelINS_4gemm6kernel13GemmUniversalIN4cute5tupleIJiiiiEEENS1_10collective13CollectiveMmaINS1_34MainloopSm90TmaGmmaWarpSpecializedILi2ENS5_IJNS4_1CILi1EEESB_SB_EEENS1_35KernelTmaWarpSpecializedCooperativeEEENS5_IJNSA_ILi128EEENSA_ILi256EEENSA_ILi64EEEEEENS_10tfloat32_tENS5_IJlSB_lEEESJ_SK_NS4_8TiledMMAINS4_8MMA_AtomIJNS4_4SM904GMMA30MMA_64x256x8_F32TF32TF32_SS_TNILNSO_7ScaleInE1ELSQ_1EEEEEENS4_6LayoutINS5_IJNSA_ILi2EEESB_SB_EEENS5_IJSB_NSA_ILi0EEESW_EEEEENS5_IJNS4_10UnderscoreESZ_SZ_EEEEENS4_13SM90_TMA_LOADENS4_14ComposedLayoutINS4_7SwizzleILi3ELi4ELi3EEENS4_18smem_ptr_flag_bitsILi32EEENST_INS5_IJNSA_ILi8EEENSA_ILi32EEEEEENS5_IJS19_SB_EEEEEEEvNS4_8identityES12_S1D_vS1E_EENS_8epilogue10collective6detail29Sm90TmaWarpSpecializedAdapterINS1H_15DefaultEpilogueISJ_SK_SK_NS1G_6thread17LinearCombinationISJ_Li1EffLNS1L_9ScaleType4KindE0ELNS_15FloatRoundStyleE2ESJ_EENS1_15EpilogueDefaultEEEEEvvEEEEvNT_6ParamsE)
        /*0014*/ 	.word	0x00000000


	//----- nvinfo : EIATTR_MIN_STACK_SIZE
	.align		4
.L_17:
        /*0018*/ 	.byte	0x04, 0x12
        /*001a*/ 	.short	(.L_19 - .L_18)
	.align		4
.L_18:
        /*001c*/ 	.word	index@(_ZN7cutlass13device_kernelINS_4gemm6kernel13GemmUniversalIN4cute5tupleIJiiiiEEENS1_10collective13CollectiveMmaINS1_34MainloopSm90TmaGmmaWarpSpecializedILi2ENS5_IJNS4_1CILi1EEESB_SB_EEENS1_35KernelTmaWarpSpecializedCooperativeEEENS5_IJNSA_ILi128EEENSA_ILi256EEENSA_ILi64EEEEEENS_10tfloat32_tENS5_IJlSB_lEEESJ_SK_NS4_8TiledMMAINS4_8MMA_AtomIJNS4_4SM904GMMA30MMA_64x256x8_F32TF32TF32_SS_TNILNSO_7ScaleInE1ELSQ_1EEEEEENS4_6LayoutINS5_IJNSA_ILi2EEESB_SB_EEENS5_IJSB_NSA_ILi0EEESW_EEEEENS5_IJNS4_10UnderscoreESZ_SZ_EEEEENS4_13SM90_TMA_LOADENS4_14ComposedLayoutINS4_7SwizzleILi3ELi4ELi3EEENS4_18smem_ptr_flag_bitsILi32EEENST_INS5_IJNSA_ILi8EEENSA_ILi32EEEEEENS5_IJS19_SB_EEEEEEEvNS4_8identityES12_S1D_vS1E_EENS_8epilogue10collective6detail29Sm90TmaWarpSpecializedAdapterINS1H_15DefaultEpilogueISJ_SK_SK_NS1G_6thread17LinearCombinationISJ_Li1EffLNS1L_9ScaleType4KindE0ELNS_15FloatRoundStyleE2ESJ_EENS1_15EpilogueDefaultEEEEEvvEEEEvNT_6ParamsE)
        /*0020*/ 	.word	0x00000000
.L_19:


//--------------------- .nv.compat                --------------------------
	.section	.nv.compat,"",@"SHT_CUDA_COMPAT_INFO"
	.align	4
        /*0000*/ 	.byte	0x02, 0x09, 0x01, 0x00, 0x02, 0x02, 0x04, 0x00, 0x02, 0x05, 0x05, 0x00, 0x03, 0x07, 0x01, 0x01
        /*0010*/ 	.byte	0x02, 0x03, 0x01, 0x00, 0x02, 0x06, 0x01, 0x00, 0x04, 0x0b, 0x08, 0x00, 0x00, 0x00, 0x00, 0x00
        /*0020*/ 	.byte	0x00, 0x00, 0x00, 0x00


//--------------------- .nv.info._ZN7cutlass13device_kernelINS_4gemm6kernel13GemmUniversalIN4cute5tupleIJiiiiEEENS1_10collective13CollectiveMmaINS1_34MainloopSm90TmaGmmaWarpSpecializedILi2ENS5_IJNS4_1CILi1EEESB_SB_EEENS1_35KernelTmaWarpSpecializedCooperativeEEENS5_IJNSA_ILi128EEENSA_ILi256EEENSA_ILi64EEEEEENS_10tfloat32_tENS5_IJlSB_lEEESJ_SK_NS4_8TiledMMAINS4_8MMA_AtomIJNS4_4SM904GMMA30MMA_64x256x8_F32TF32TF32_SS_TNILNSO_7ScaleInE1ELSQ_1EEEEEENS4_6LayoutINS5_IJNSA_ILi2EEESB_SB_EEENS5_IJSB_NSA_ILi0EEESW_EEEEENS5_IJNS4_10UnderscoreESZ_SZ_EEEEENS4_13SM90_TMA_LOADENS4_14ComposedLayoutINS4_7SwizzleILi3ELi4ELi3EEENS4_18smem_ptr_flag_bitsILi32EEENST_INS5_IJNSA_ILi8EEENSA_ILi32EEEEEENS5_IJS19_SB_EEEEEEEvNS4_8identityES12_S1D_vS1E_EENS_8epilogue10collective6detail29Sm90TmaWarpSpecializedAdapterINS1H_15DefaultEpilogueISJ_SK_SK_NS1G_6thread17LinearCombinationISJ_Li1EffLNS1L_9ScaleType4KindE0ELNS_15FloatRoundStyleE2ESJ_EENS1_15EpilogueDefaultEEEEEvvEEEEvNT_6ParamsE --------------------------
	.section	.nv.info._ZN7cutlass13device_kernelINS_4gemm6kernel13GemmUniversalIN4cute5tupleIJiiiiEEENS1_10collective13CollectiveMmaINS1_34MainloopSm90TmaGmmaWarpSpecializedILi2ENS5_IJNS4_1CILi1EEESB_SB_EEENS1_35KernelTmaWarpSpecializedCooperativeEEENS5_IJNSA_ILi128EEENSA_ILi256EEENSA_ILi64EEEEEENS_10tfloat32_tENS5_IJlSB_lEEESJ_SK_NS4_8TiledMMAINS4_8MMA_AtomIJNS4_4SM904GMMA30MMA_64x256x8_F32TF32TF32_SS_TNILNSO_7ScaleInE1ELSQ_1EEEEEENS4_6LayoutINS5_IJNSA_ILi2EEESB_SB_EEENS5_IJSB_NSA_ILi0EEESW_EEEEENS5_IJNS4_10UnderscoreESZ_SZ_EEEEENS4_13SM90_TMA_LOADENS4_14ComposedLayoutINS4_7SwizzleILi3ELi4ELi3EEENS4_18smem_ptr_flag_bitsILi32EEENST_INS5_IJNSA_ILi8EEENSA_ILi32EEEEEENS5_IJS19_SB_EEEEEEEvNS4_8identityES12_S1D_vS1E_EENS_8epilogue10collective6detail29Sm90TmaWarpSpecializedAdapterINS1H_15DefaultEpilogueISJ_SK_SK_NS1G_6thread17LinearCombinationISJ_Li1EffLNS1L_9ScaleType4KindE0ELNS_15FloatRoundStyleE2ESJ_EENS1_15EpilogueDefaultEEEEEvvEEEEvNT_6ParamsE,"",@"SHT_CUDA_INFO"
	.sectionflags	@""
	.align	4


	//----- nvinfo : EIATTR_CUDA_API_VERSION
	.align		4
        /*0000*/ 	.byte	0x04, 0x37
        /*0002*/ 	.short	(.L_21 - .L_20)
.L_20:
        /*0004*/ 	.word	0x00000082


	//----- nvinfo : EIATTR_KPARAM_INFO
	.align		4
.L_21:
        /*0008*/ 	.byte	0x04, 0x17
        /*000a*/ 	.short	(.L_23 - .L_22)
.L_22:
        /*000c*/ 	.word	0x00000000
        /*0010*/ 	.short	0x0000
        /*0012*/ 	.short	0x0070
        /*0014*/ 	.byte	0x00, 0xf0, 0x01, 0x10


	//----- nvinfo : EIATTR_SPARSE_MMA_MASK
	.align		4
.L_23:
        /*0018*/ 	.byte	0x03, 0x50
        /*001a*/ 	.short	0x0000


	//----- nvinfo : EIATTR_MAXREG_COUNT
	.align		4
        /*001c*/ 	.byte	0x03, 0x1b
        /*001e*/ 	.short	0x00a8


	//----- nvinfo : EIATTR_NUM_BARRIERS
	.align		4
        /*0020*/ 	.byte	0x02, 0x4c
        /*0022*/ 	.byte	0x01
	.zero		1


	//----- nvinfo : EIATTR_EXTERNS
	.align		4
        /*0024*/ 	.byte	0x04, 0x0f
        /*0026*/ 	.short	(.L_25 - .L_24)


	//   ....[0]....
	.align		4
.L_24:
        /*0028*/ 	.word	index@(__assertfail)


	//----- nvinfo : EIATTR_MERCURY_ISA_VERSION
	.align		4
.L_25:
        /*002c*/ 	.byte	0x03, 0x5f
        /*002e*/ 	.short	0x0101


	//----- nvinfo : EIATTR_INT_WARP_WIDE_INSTR_OFFSETS
	.align		4
        /*0030*/ 	.byte	0x04, 0x31
        /*0032*/ 	.short	(.L_27 - .L_26)


	//   ....[0]....
.L_26:
        /*0034*/ 	.word	0x00000370


	//   ....[1]....
        /*0038*/ 	.word	0x000003a0


	//   ....[2]....
        /*003c*/ 	.word	0x00000480


	//----- nvinfo : EIATTR_COOP_GROUP_MASK_REGIDS
	.align		4
.L_27:
        /*0040*/ 	.byte	0x04, 0x29
        /*0042*/ 	.short	(.L_29 - .L_28)


	//   ....[0]....
.L_28:
        /*0044*/ 	.word	0xffffffff


	//   ....[1]....
        /*0048*/ 	.word	0xffffffff


	//   ....[2]....
        /*004c*/ 	.word	0xffffffff


	//   ....[3]....
        /*0050*/ 	.word	0xffffffff


	//   ....[4]....
        /*0054*/ 	.word	0xffffffff


	//----- nvinfo : EIATTR_COOP_GROUP_INSTR_OFFSETS
	.align		4
.L_29:
        /*0058*/ 	.byte	0x04, 0x28
        /*005a*/ 	.short	(.L_31 - .L_30)


	//   ....[0]....
.L_30:
        /*005c*/ 	.word	0x00000060


	//   ....[1]....
        /*0060*/ 	.word	0x00000070


	//   ....[2]....
        /*0064*/ 	.word	0x00000130


	//   ....[3]....
        /*0068*/ 	.word	0x00000280


	//   ....[4]....
        /*006c*/ 	.word	0x00000f30


	//----- nvinfo : EIATTR_REG_RECONFIG
	.align		4
.L_31:
        /*0070*/ 	.byte	0x01, 0x54
	.zero		2


	//----- nvinfo : EIATTR_SYSCALL_OFFSETS
	.align		4
        /*0074*/ 	.byte	0x04, 0x46
        /*0076*/ 	.short	(.L_33 - .L_32)


	//   ....[0]....
.L_32:
        /*0078*/ 	.word	0x000010f0


	//----- nvinfo : EIATTR_MBARRIER_INSTR_OFFSETS
	.align		4
.L_33:
        /*007c*/ 	.byte	0x04, 0x39
        /*007e*/ 	.short	(.L_35 - .L_34)


	//   ....[0]....
.L_34:
        /*0080*/ 	.word	0x00000230
        /*0084*/ 	.word	0x000000ff
        /*0088*/ 	.word	0x00000000
        /*008c*/ 	.short	0x0100
        /*008e*/ 	.byte	0x08
	.zero		1


	//   ....[1]....
        /*0090*/ 	.word	0x00000240
        /*0094*/ 	.word	0x000000ff
        /*0098*/ 	.word	0x00000010
        /*009c*/ 	.short	0x0100
        /*009e*/ 	.byte	0x08
	.zero		1


	//   ....[2]....
        /*00a0*/ 	.word	0x00000250
        /*00a4*/ 	.word	0x000000ff
        /*00a8*/ 	.word	0x00000008
        /*00ac*/ 	.short	0x0100
        /*00ae*/ 	.byte	0x08
	.zero		1


	//   ....[3]....
        /*00b0*/ 	.word	0x00000260
        /*00b4*/ 	.word	0x000000ff
        /*00b8*/ 	.word	0x00000018
        /*00bc*/ 	.short	0x0100
        /*00be*/ 	.byte	0x08
	.zero		1


	//   ....[4]....
        /*00c0*/ 	.word	0x000004f0
        /*00c4*/ 	.word	0x000000ff
        /*00c8*/ 	.word	0x00000030
        /*00cc*/ 	.short	0x0100
        /*00ce*/ 	.byte	0x06
	.zero		1


	//   ....[5]....
        /*00d0*/ 	.word	0x00000550
        /*00d4*/ 	.word	0x000000ff
        /*00d8*/ 	.word	0x00000038
        /*00dc*/ 	.short	0x0100
        /*00de*/ 	.byte	0x06
	.zero		1


	//   ....[6]....
        /*00e0*/ 	.word	0x00001170
        /*00e4*/ 	.word	0x00000003
        /*00e8*/ 	.word	0x00000000
        /*00ec*/ 	.short	0x010a
        /*00ee*/ 	.byte	0x3f
	.zero		1


	//   ....[7]....
        /*00f0*/ 	.word	0x000011b0
        /*00f4*/ 	.word	0x00000003
        /*00f8*/ 	.word	0x00000000
        /*00fc*/ 	.short	0x010a
        /*00fe*/ 	.byte	0x3f
	.zero		1


	//   ....[8]....
        /*0100*/ 	.word	0x00001780
        /*0104*/ 	.word	0x000000ff
        /*0108*/ 	.word	0x00000000
        /*010c*/ 	.short	0x010a
        /*010e*/ 	.byte	0x09
	.zero		1


	//   ....[9]....
        /*0110*/ 	.word	0x000017c0
        /*0114*/ 	.word	0x000000ff
        /*0118*/ 	.word	0x00000000
        /*011c*/ 	.short	0x010a
        /*011e*/ 	.byte	0x09
	.zero		1


	//   ....[10]....
        /*0120*/ 	.word	0x00001c50
        /*0124*/ 	.word	0x000000ff
        /*0128*/ 	.word	0x00000000
        /*012c*/ 	.short	0x0101
        /*012e*/ 	.byte	0x08
	.zero		1


	//   ....[11]....
        /*0130*/ 	.word	0x00001e30
        /*0134*/ 	.word	0x000000ff
        /*0138*/ 	.word	0x00000000
        /*013c*/ 	.short	0x0101
        /*013e*/ 	.byte	0x04
	.zero		1


	//   ....[12]....
        /*0140*/ 	.word	0x0000aca0
        /*0144*/ 	.word	0x0000000c
        /*0148*/ 	.word	0x00000010
        /*014c*/ 	.short	0x010a
        /*014e*/ 	.byte	0x3f
	.zero		1


	//   ....[13]....
        /*0150*/ 	.word	0x0000b120
        /*0154*/ 	.word	0x00000005
        /*0158*/ 	.word	0x00000038
        /*015c*/ 	.short	0x0101
        /*015e*/ 	.byte	0x3f
	.zero		1


	//   ....[14]....
        /*0160*/ 	.word	0x0000b820
        /*0164*/ 	.word	0x00000007
        /*0168*/ 	.word	0x00000000
        /*016c*/ 	.short	0x010a
        /*016e*/ 	.byte	0x3f
	.zero		1


	//   ....[15]....
        /*0170*/ 	.word	0x0000b8a0
        /*0174*/ 	.word	0x00000005
        /*0178*/ 	.word	0x00000000
        /*017c*/ 	.short	0x010a
        /*017e*/ 	.byte	0x3f
	.zero		1


	//   ....[16]....
        /*0180*/ 	.word	0x0000b900
        /*0184*/ 	.word	0x00000003
        /*0188*/ 	.word	0x00000000
        /*018c*/ 	.short	0x010a
        /*018e*/ 	.byte	0x3f
	.zero		1


	//   ....[17]....
        /*0190*/ 	.word	0x0000b960
        /*0194*/ 	.word	0x00000004
        /*0198*/ 	.word	0x00000000
        /*019c*/ 	.short	0x010a
        /*019e*/ 	.byte	0x3f
	.zero		1


	//   ....[18]....
        /*01a0*/ 	.word	0x0000ba30
        /*01a4*/ 	.word	0x0000000c
        /*01a8*/ 	.word	0x00000010
        /*01ac*/ 	.short	0x010a
        /*01ae*/ 	.byte	0x3f
	.zero		1


	//   ....[19]....
        /*01b0*/ 	.word	0x0000bb00
        /*01b4*/ 	.word	0x00000007
        /*01b8*/ 	.word	0x00000000
        /*01bc*/ 	.short	0x010a
        /*01be*/ 	.byte	0x3f
	.zero		1


	//----- nvinfo : EIATTR_NUM_MBARRIERS
	.align		4
.L_35:
        /*01c0*/ 	.byte	0x03, 0x38
        /*01c2*/ 	.short	0x0006


	//----- nvinfo : EIATTR_EXIT_INSTR_OFFSETS
	.align		4
        /*01c4*/ 	.byte	0x04, 0x1c
        /*01c6*/ 	.short	(.L_37 - .L_36)


	//   ....[0]....
.L_36:
        /*01c8*/ 	.word	0x000005a0


	//   ....[1]....
        /*01cc*/ 	.word	0x00000e60


	//   ....[2]....
        /*01d0*/ 	.word	0x0000a310


	//   ....[3]....
        /*01d4*/ 	.word	0x0000a940


	//   ....[4]....
        /*01d8*/ 	.word	0x0000b8f0


	//----- nvinfo : EIATTR_MAX_THREADS
	.align		4
.L_37:
        /*01dc*/ 	.byte	0x04, 0x05
        /*01de*/ 	.short	(.L_39 - .L_38)
.L_38:
        /*01e0*/ 	.word	0x00000180
        /*01e4*/ 	.word	0x00000001
        /*01e8*/ 	.word	0x00000001


	//----- nvinfo : EIATTR_CRS_STACK_SIZE
	.align		4
.L_39:
        /*01ec*/ 	.byte	0x04, 0x1e
        /*01ee*/ 	.short	(.L_41 - .L_40)
.L_40:
        /*01f0*/ 	.word	0x00000000


	//----- nvinfo : EIATTR_CBANK_PARAM_SIZE
	.align		4
.L_41:
        /*01f4*/ 	.byte	0x03, 0x19
        /*01f6*/ 	.short	0x0470


	//----- nvinfo : EIATTR_PARAM_CBANK
	.align		4
        /*01f8*/ 	.byte	0x04, 0x0a
        /*01fa*/ 	.short	(.L_43 - .L_42)
	.align		4
.L_42:
        /*01fc*/ 	.word	index@(.nv.constant0._ZN7cutlass13device_kernelINS_4gemm6kernel13GemmUniversalIN4cute5tupleIJiiiiEEENS1_10collective13CollectiveMmaINS1_34MainloopSm90TmaGmmaWarpSpecializedILi2ENS5_IJNS4_1CILi1EEESB_SB_EEENS1_35KernelTmaWarpSpecializedCooperativeEEENS5_IJNSA_ILi128EEENSA_ILi256EEENSA_ILi64EEEEEENS_10tfloat32_tENS5_IJlSB_lEEESJ_SK_NS4_8TiledMMAINS4_8MMA_AtomIJNS4_4SM904GMMA30MMA_64x256x8_F32TF32TF32_SS_TNILNSO_7ScaleInE1ELSQ_1EEEEEENS4_6LayoutINS5_IJNSA_ILi2EEESB_SB_EEENS5_IJSB_NSA_ILi0EEESW_EEEEENS5_IJNS4_10UnderscoreESZ_SZ_EEEEENS4_13SM90_TMA_LOADENS4_14ComposedLayoutINS4_7SwizzleILi3ELi4ELi3EEENS4_18smem_ptr_flag_bitsILi32EEENST_INS5_IJNSA_ILi8EEENSA_ILi32EEEEEENS5_IJS19_SB_EEEEEEEvNS4_8identityES12_S1D_vS1E_EENS_8epilogue10collective6detail29Sm90TmaWarpSpecializedAdapterINS1H_15DefaultEpilogueISJ_SK_SK_NS1G_6thread17LinearCombinationISJ_Li1EffLNS1L_9ScaleType4KindE0ELNS_15FloatRoundStyleE2ESJ_EENS1_15EpilogueDefaultEEEEEvvEEEEvNT_6ParamsE)
        /*0200*/ 	.short	0x0210
        /*0202*/ 	.short	0x0470


	//----- nvinfo : EIATTR_SW_WAR
	.align		4
.L_43:
        /*0204*/ 	.byte	0x04, 0x36
        /*0206*/ 	.short	(.L_45 - .L_44)
.L_44:
        /*0208*/ 	.word	0x00000008
.L_45:


//--------------------- .nv.callgraph             --------------------------
	.section	.nv.callgraph,"",@"SHT_CUDA_CALLGRAPH"
	.align	4
	.sectionentsize	8
	.align		4
        /*0000*/ 	.word	0x00000000
	.align		4
        /*0004*/ 	.word	0xffffffff
	.align		4
        /*0008*/ 	.word	index@(_ZN7cutlass13device_kernelINS_4gemm6kernel13GemmUniversalIN4cute5tupleIJiiiiEEENS1_10collective13CollectiveMmaINS1_34MainloopSm90TmaGmmaWarpSpecializedILi2ENS5_IJNS4_1CILi1EEESB_SB_EEENS1_35KernelTmaWarpSpecializedCooperativeEEENS5_IJNSA_ILi128EEENSA_ILi256EEENSA_ILi64EEEEEENS_10tfloat32_tENS5_IJlSB_lEEESJ_SK_NS4_8TiledMMAINS4_8MMA_AtomIJNS4_4SM904GMMA30MMA_64x256x8_F32TF32TF32_SS_TNILNSO_7ScaleInE1ELSQ_1EEEEEENS4_6LayoutINS5_IJNSA_ILi2EEESB_SB_EEENS5_IJSB_NSA_ILi0EEESW_EEEEENS5_IJNS4_10UnderscoreESZ_SZ_EEEEENS4_13SM90_TMA_LOADENS4_14ComposedLayoutINS4_7SwizzleILi3ELi4ELi3EEENS4_18smem_ptr_flag_bitsILi32EEENST_INS5_IJNSA_ILi8EEENSA_ILi32EEEEEENS5_IJS19_SB_EEEEEEEvNS4_8identityES12_S1D_vS1E_EENS_8epilogue10collective6detail29Sm90TmaWarpSpecializedAdapterINS1H_15DefaultEpilogueISJ_SK_SK_NS1G_6thread17LinearCombinationISJ_Li1EffLNS1L_9ScaleType4KindE0ELNS_15FloatRoundStyleE2ESJ_EENS1_15EpilogueDefaultEEEEEvvEEEEvNT_6ParamsE)
	.align		4
        /*000c*/ 	.word	index@(__assertfail)
	.align		4
        /*0010*/ 	.word	0x00000000
	.align		4
        /*0014*/ 	.word	0xfffffffe
	.align		4
        /*0018*/ 	.word	0x00000000
	.align		4
        /*001c*/ 	.word	0xfffffffd
	.align		4
        /*0020*/ 	.word	0x00000000
	.align		4
        /*0024*/ 	.word	0xfffffffc


//--------------------- .nv.constant4             --------------------------
	.section	.nv.constant4,"a",@progbits
	.align	8
	.align		8
.nv.constant4:
        /*0000*/ 	.dword	__assertfail
	.align		8
        /*0008*/ 	.dword	__unnamed_1
	.align		8
        /*0010*/ 	.dword	_ZN39_INTERNAL_33fc41d5_4_k_cu_eb4ea185_57514cuda3std3__45__cpo5beginE
	.align		8
        /*0018*/ 	.dword	_ZN39_INTERNAL_33fc41d5_4_k_cu_eb4ea185_57514cuda3std3__45__cpo3endE
	.align		8
        /*0020*/ 	.dword	_ZN39_INTERNAL_33fc41d5_4_k_cu_eb4ea185_57514cuda3std3__45__cpo6cbeginE
	.align		8
        /*0028*/ 	.dword	_ZN39_INTERNAL_33fc41d5_4_k_cu_eb4ea185_57514cuda3std3__45__cpo4cendE
	.align		8
        /*0030*/ 	.dword	_ZN39_INTERNAL_33fc41d5_4_k_cu_eb4ea185_57514cuda3std3__441_GLOBAL__N__33fc41d5_4_k_cu_eb4ea185_57516ignoreE
	.align		8
        /*0038*/ 	.dword	_ZN39_INTERNAL_33fc41d5_4_k_cu_eb4ea185_57514cuda3std3__419piecewise_constructE
	.align		8
        /*0040*/ 	.dword	_ZN39_INTERNAL_33fc41d5_4_k_cu_eb4ea185_57514cuda3std3__48in_placeE
	.align		8
        /*0048*/ 	.dword	_ZN39_INTERNAL_33fc41d5_4_k_cu_eb4ea185_57514cuda3std6ranges3__45__cpo4swapE
	.align		8
        /*0050*/ 	.dword	_ZN39_INTERNAL_33fc41d5_4_k_cu_eb4ea185_57514cuda3std6ranges3__45__cpo9iter_moveE
	.align		8
        /*0058*/ 	.dword	_ZN39_INTERNAL_33fc41d5_4_k_cu_eb4ea185_57514cute7productE
	.align		8
        /*0060*/ 	.dword	_ZN39_INTERNAL_33fc41d5_4_k_cu_eb4ea185_57514cute1_E
	.align		8
        /*0068*/ 	.dword	$str$22
	.align		8
        /*0070*/ 	.dword	$str$23


//--------------------- .text._ZN7cutlass13device_kernelINS_4gemm6kernel13GemmUniversalIN4cute5tupleIJiiiiEEENS1_10collective13CollectiveMmaINS1_34MainloopSm90TmaGmmaWarpSpecializedILi2ENS5_IJNS4_1CILi1EEESB_SB_EEENS1_35KernelTmaWarpSpecializedCooperativeEEENS5_IJNSA_ILi128EEENSA_ILi256EEENSA_ILi64EEEEEENS_10tfloat32_tENS5_IJlSB_lEEESJ_SK_NS4_8TiledMMAINS4_8MMA_AtomIJNS4_4SM904GMMA30MMA_64x256x8_F32TF32TF32_SS_TNILNSO_7ScaleInE1ELSQ_1EEEEEENS4_6LayoutINS5_IJNSA_ILi2EEESB_SB_EEENS5_IJSB_NSA_ILi0EEESW_EEEEENS5_IJNS4_10UnderscoreESZ_SZ_EEEEENS4_13SM90_TMA_LOADENS4_14ComposedLayoutINS4_7SwizzleILi3ELi4ELi3EEENS4_18smem_ptr_flag_bitsILi32EEENST_INS5_IJNSA_ILi8EEENSA_ILi32EEEEEENS5_IJS19_SB_EEEEEEEvNS4_8identityES12_S1D_vS1E_EENS_8epilogue10collective6detail29Sm90TmaWarpSpecializedAdapterINS1H_15DefaultEpilogueISJ_SK_SK_NS1G_6thread17LinearCombinationISJ_Li1EffLNS1L_9ScaleType4KindE0ELNS_15FloatRoundStyleE2ESJ_EENS1_15EpilogueDefaultEEEEEvvEEEEvNT_6ParamsE --------------------------
	.section	.text._ZN7cutlass13device_kernelINS_4gemm6kernel13GemmUniversalIN4cute5tupleIJiiiiEEENS1_10collective13CollectiveMmaINS1_34MainloopSm90TmaGmmaWarpSpecializedILi2ENS5_IJNS4_1CILi1EEESB_SB_EEENS1_35KernelTmaWarpSpecializedCooperativeEEENS5_IJNSA_ILi128EEENSA_ILi256EEENSA_ILi64EEEEEENS_10tfloat32_tENS5_IJlSB_lEEESJ_SK_NS4_8TiledMMAINS4_8MMA_AtomIJNS4_4SM904GMMA30MMA_64x256x8_F32TF32TF32_SS_TNILNSO_7ScaleInE1ELSQ_1EEEEEENS4_6LayoutINS5_IJNSA_ILi2EEESB_SB_EEENS5_IJSB_NSA_ILi0EEESW_EEEEENS5_IJNS4_10UnderscoreESZ_SZ_EEEEENS4_13SM90_TMA_LOADENS4_14ComposedLayoutINS4_7SwizzleILi3ELi4ELi3EEENS4_18smem_ptr_flag_bitsILi32EEENST_INS5_IJNSA_ILi8EEENSA_ILi32EEEEEENS5_IJS19_SB_EEEEEEEvNS4_8identityES12_S1D_vS1E_EENS_8epilogue10collective6detail29Sm90TmaWarpSpecializedAdapterINS1H_15DefaultEpilogueISJ_SK_SK_NS1G_6thread17LinearCombinationISJ_Li1EffLNS1L_9ScaleType4KindE0ELNS_15FloatRoundStyleE2ESJ_EENS1_15EpilogueDefaultEEEEEvvEEEEvNT_6ParamsE,"ax",@progbits
	.align	128
.text._ZN7cutlass13device_kernelINS_4gemm6kernel13GemmUniversalIN4cute5tupleIJiiiiEEENS1_10collective13CollectiveMmaINS1_34MainloopSm90TmaGmmaWarpSpecializedILi2ENS5_IJNS4_1CILi1EEESB_SB_EEENS1_35KernelTmaWarpSpecializedCooperativeEEENS5_IJNSA_ILi128EEENSA_ILi256EEENSA_ILi64EEEEEENS_10tfloat32_tENS5_IJlSB_lEEESJ_SK_NS4_8TiledMMAINS4_8MMA_AtomIJNS4_4SM904GMMA30MMA_64x256x8_F32TF32TF32_SS_TNILNSO_7ScaleInE1ELSQ_1EEEEEENS4_6LayoutINS5_IJNSA_ILi2EEESB_SB_EEENS5_IJSB_NSA_ILi0EEESW_EEEEENS5_IJNS4_10UnderscoreESZ_SZ_EEEEENS4_13SM90_TMA_LOADENS4_14ComposedLayoutINS4_7SwizzleILi3ELi4ELi3EEENS4_18smem_ptr_flag_bitsILi32EEENST_INS5_IJNSA_ILi8EEENSA_ILi32EEEEEENS5_IJS19_SB_EEEEEEEvNS4_8identityES12_S1D_vS1E_EENS_8epilogue10collective6detail29Sm90TmaWarpSpecializedAdapterINS1H_15DefaultEpilogueISJ_SK_SK_NS1G_6thread17LinearCombinationISJ_Li1EffLNS1L_9ScaleType4KindE0ELNS_15FloatRoundStyleE2ESJ_EENS1_15EpilogueDefaultEEEEEvvEEEEvNT_6ParamsE:
        .type           _ZN7cutlass13device_kernelINS_4gemm6kernel13GemmUniversalIN4cute5tupleIJiiiiEEENS1_10collective13CollectiveMmaINS1_34MainloopSm90TmaGmmaWarpSpecializedILi2ENS5_IJNS4_1CILi1EEESB_SB_EEENS1_35KernelTmaWarpSpecializedCooperativeEEENS5_IJNSA_ILi128EEENSA_ILi256EEENSA_ILi64EEEEEENS_10tfloat32_tENS5_IJlSB_lEEESJ_SK_NS4_8TiledMMAINS4_8MMA_AtomIJNS4_4SM904GMMA30MMA_64x256x8_F32TF32TF32_SS_TNILNSO_7ScaleInE1ELSQ_1EEEEEENS4_6LayoutINS5_IJNSA_ILi2EEESB_SB_EEENS5_IJSB_NSA_ILi0EEESW_EEEEENS5_IJNS4_10UnderscoreESZ_SZ_EEEEENS4_13SM90_TMA_LOADENS4_14ComposedLayoutINS4_7SwizzleILi3ELi4ELi3EEENS4_18smem_ptr_flag_bitsILi32EEENST_INS5_IJNSA_ILi8EEENSA_ILi32EEEEEENS5_IJS19_SB_EEEEEEEvNS4_8identityES12_S1D_vS1E_EENS_8epilogue10collective6detail29Sm90TmaWarpSpecializedAdapterINS1H_15DefaultEpilogueISJ_SK_SK_NS1G_6thread17LinearCombinationISJ_Li1EffLNS1L_9ScaleType4KindE0ELNS_15FloatRoundStyleE2ESJ_EENS1_15EpilogueDefaultEEEEEvvEEEEvNT_6ParamsE,@function
        .size           _ZN7cutlass13device_kernelINS_4gemm6kernel13GemmUniversalIN4cute5tupleIJiiiiEEENS1_10collective13CollectiveMmaINS1_34MainloopSm90TmaGmmaWarpSpecializedILi2ENS5_IJNS4_1CILi1EEESB_SB_EEENS1_35KernelTmaWarpSpecializedCooperativeEEENS5_IJNSA_ILi128EEENSA_ILi256EEENSA_ILi64EEEEEENS_10tfloat32_tENS5_IJlSB_lEEESJ_SK_NS4_8TiledMMAINS4_8MMA_AtomIJNS4_4SM904GMMA30MMA_64x256x8_F32TF32TF32_SS_TNILNSO_7ScaleInE1ELSQ_1EEEEEENS4_6LayoutINS5_IJNSA_ILi2EEESB_SB_EEENS5_IJSB_NSA_ILi0EEESW_EEEEENS5_IJNS4_10UnderscoreESZ_SZ_EEEEENS4_13SM90_TMA_LOADENS4_14ComposedLayoutINS4_7SwizzleILi3ELi4ELi3EEENS4_18smem_ptr_flag_bitsILi32EEENST_INS5_IJNSA_ILi8EEENSA_ILi32EEEEEENS5_IJS19_SB_EEEEEEEvNS4_8identityES12_S1D_vS1E_EENS_8epilogue10collective6detail29Sm90TmaWarpSpecializedAdapterINS1H_15DefaultEpilogueISJ_SK_SK_NS1G_6thread17LinearCombinationISJ_Li1EffLNS1L_9ScaleType4KindE0ELNS_15FloatRoundStyleE2ESJ_EENS1_15EpilogueDefaultEEEEEvvEEEEvNT_6ParamsE,(.L_x_318 - _ZN7cutlass13device_kernelINS_4gemm6kernel13GemmUniversalIN4cute5tupleIJiiiiEEENS1_10collective13CollectiveMmaINS1_34MainloopSm90TmaGmmaWarpSpecializedILi2ENS5_IJNS4_1CILi1EEESB_SB_EEENS1_35KernelTmaWarpSpecializedCooperativeEEENS5_IJNSA_ILi128EEENSA_ILi256EEENSA_ILi64EEEEEENS_10tfloat32_tENS5_IJlSB_lEEESJ_SK_NS4_8TiledMMAINS4_8MMA_AtomIJNS4_4SM904GMMA30MMA_64x256x8_F32TF32TF32_SS_TNILNSO_7ScaleInE1ELSQ_1EEEEEENS4_6LayoutINS5_IJNSA_ILi2EEESB_SB_EEENS5_IJSB_NSA_ILi0EEESW_EEEEENS5_IJNS4_10UnderscoreESZ_SZ_EEEEENS4_13SM90_TMA_LOADENS4_14ComposedLayoutINS4_7SwizzleILi3ELi4ELi3EEENS4_18smem_ptr_flag_bitsILi32EEENST_INS5_IJNSA_ILi8EEENSA_ILi32EEEEEENS5_IJS19_SB_EEEEEEEvNS4_8identityES12_S1D_vS1E_EENS_8epilogue10collective6detail29Sm90TmaWarpSpecializedAdapterINS1H_15DefaultEpilogueISJ_SK_SK_NS1G_6thread17LinearCombinationISJ_Li1EffLNS1L_9ScaleType4KindE0ELNS_15FloatRoundStyleE2ESJ_EENS1_15EpilogueDefaultEEEEEvvEEEEvNT_6ParamsE)
        .other          _ZN7cutlass13device_kernelINS_4gemm6kernel13GemmUniversalIN4cute5tupleIJiiiiEEENS1_10collective13CollectiveMmaINS1_34MainloopSm90TmaGmmaWarpSpecializedILi2ENS5_IJNS4_1CILi1EEESB_SB_EEENS1_35KernelTmaWarpSpecializedCooperativeEEENS5_IJNSA_ILi128EEENSA_ILi256EEENSA_ILi64EEEEEENS_10tfloat32_tENS5_IJlSB_lEEESJ_SK_NS4_8TiledMMAINS4_8MMA_AtomIJNS4_4SM904GMMA30MMA_64x256x8_F32TF32TF32_SS_TNILNSO_7ScaleInE1ELSQ_1EEEEEENS4_6LayoutINS5_IJNSA_ILi2EEESB_SB_EEENS5_IJSB_NSA_ILi0EEESW_EEEEENS5_IJNS4_10UnderscoreESZ_SZ_EEEEENS4_13SM90_TMA_LOADENS4_14ComposedLayoutINS4_7SwizzleILi3ELi4ELi3EEENS4_18smem_ptr_flag_bitsILi32EEENST_INS5_IJNSA_ILi8EEENSA_ILi32EEEEEENS5_IJS19_SB_EEEEEEEvNS4_8identityES12_S1D_vS1E_EENS_8epilogue10collective6detail29Sm90TmaWarpSpecializedAdapterINS1H_15DefaultEpilogueISJ_SK_SK_NS1G_6thread17LinearCombinationISJ_Li1EffLNS1L_9ScaleType4KindE0ELNS_15FloatRoundStyleE2ESJ_EENS1_15EpilogueDefaultEEEEEvvEEEEvNT_6ParamsE,@"STO_CUDA_ENTRY STV_DEFAULT"
_ZN7cutlass13device_kernelINS_4gemm6kernel13GemmUniversalIN4cute5tupleIJiiiiEEENS1_10collective13CollectiveMmaINS1_34MainloopSm90TmaGmmaWarpSpecializedILi2ENS5_IJNS4_1CILi1EEESB_SB_EEENS1_35KernelTmaWarpSpecializedCooperativeEEENS5_IJNSA_ILi128EEENSA_ILi256EEENSA_ILi64EEEEEENS_10tfloat32_tENS5_IJlSB_lEEESJ_SK_NS4_8TiledMMAINS4_8MMA_AtomIJNS4_4SM904GMMA30MMA_64x256x8_F32TF32TF32_SS_TNILNSO_7ScaleInE1ELSQ_1EEEEEENS4_6LayoutINS5_IJNSA_ILi2EEESB_SB_EEENS5_IJSB_NSA_ILi0EEESW_EEEEENS5_IJNS4_10UnderscoreESZ_SZ_EEEEENS4_13SM90_TMA_LOADENS4_14ComposedLayoutINS4_7SwizzleILi3ELi4ELi3EEENS4_18smem_ptr_flag_bitsILi32EEENST_INS5_IJNSA_ILi8EEENSA_ILi32EEEEEENS5_IJS19_SB_EEEEEEEvNS4_8identityES12_S1D_vS1E_EENS_8epilogue10collective6detail29Sm90TmaWarpSpecializedAdapterINS1H_15DefaultEpilogueISJ_SK_SK_NS1G_6thread17LinearCombinationISJ_Li1EffLNS1L_9ScaleType4KindE0ELNS_15FloatRoundStyleE2ESJ_EENS1_15EpilogueDefaultEEEEEvvEEEEvNT_6ParamsE:
[----:B------:R-:W0:Y:S01]  /*0000*/  LDC R1, c[0x0][0x28] ;  /* 0x00000a00ff017b82 */ /* 0x000e220000000800 */
[----:B------:R-:W1:Y:S01]  /*0010*/  S2R R18, SR_TID.X ;  /* 0x0000000000127919 */ /* 0x000e620000002100 */
[----:B------:R-:W-:Y:S01]  /*0020*/  ELECT P0, URZ, PT ;  /* 0x00000000003f782f */ /* 0x000fe20003800000 */
[----:B------:R-:W-:Y:S01]  /*0030*/  BSSY B0, `(.L_x_0) ;  /* 0x000000f000007945 */ /* 0x000fe20003800000 */
[--C-:B-1----:R-:W-:Y:S02]  /*0040*/  SHF.R.U32.HI R0, RZ, 0x5, R18.reuse ;  /* 0x00000005ff007819 */ /* 0x102fe40000011612 */
[----:B------:R-:W-:-:S03]  /*0050*/  SHF.R.U32.HI R22, RZ, 0x7, R18 ;  /* 0x00000007ff167819 */ /* 0x000fc60000011612 */
[----:B------:R-:W1:Y:S04]  /*0060*/  SHFL.IDX PT, R5, R0, RZ, 0x1f ;  /* 0x00001fff00057589 */ /* 0x000e6800000e0000 */
[----:B------:R2:W3:Y:S01]  /*0070*/  SHFL.IDX PT, R8, R22, RZ, 0x1f ;  /* 0x00001fff16087589 */ /* 0x0004e200000e0000 */
[----:B-1----:R-:W-:-:S13]  /*0080*/  ISETP.NE.OR P0, PT, R5, RZ, !P0 ;  /* 0x000000ff0500720c */ /* 0x002fda0004705670 */
[----:B0-23--:R-:W-:Y:S05]  /*0090*/  @P0 BRA `(.L_x_1) ;  /* 0x0000000000200947 */ /* 0x00dfea0003800000 */
[----:B------:R-:W-:Y:S02]  /*00a0*/  ULDC.64 UR4, c[0x0][0x198] ;  /* 0x0000660000047ab9 */ /* 0x000fe40000000a00 */
[----:B------:R-:W-:Y:S02]  /*00b0*/  UIADD3 UR6, UP0, UR4, 0xf0, URZ ;  /* 0x000000f004067890 */ /* 0x000fe4000ff1e03f */
[----:B------:R-:W-:Y:S02]  /*00c0*/  UIADD3 UR4, UP1, UR4, 0x1f0, URZ ;  /* 0x000001f004047890 */ /* 0x000fe4000ff3e03f */
[----:B------:R-:W-:Y:S02]  /*00d0*/  UIADD3.X UR7, URZ, UR5, URZ, UP0, !UPT ;  /* 0x000000053f077290 */ /* 0x000fe400087fe43f */
[----:B------:R-:W-:-:S07]  /*00e0*/  UIADD3.X UR5, URZ, UR5, URZ, UP1, !UPT ;  /* 0x000000053f057290 */ /* 0x000fce0008ffe43f */
[----:B------:R0:W-:Y:S02]  /*00f0*/  UTMACCTL.PF [UR6] ;  /* 0x00000000060079b9 */ /* 0x0001e40008040000 */
[----:B------:R0:W-:Y:S02]  /*0100*/  UTMACCTL.PF [UR4] ;  /* 0x00000000040079b9 */ /* 0x0001e40008040000 */
[----:B0-----:R-:W-:Y:S01]  /*0110*/  NOP ;  /* 0x0000000000007918 */ /* 0x001fe20000000000 */
.L_x_1:
[----:B------:R-:W-:Y:S05]  /*0120*/  BSYNC B0 ;  /* 0x0000000000007941 */ /* 0x000fea0003800000 */
.L_x_0:
[----:B------:R-:W0:Y:S02]  /*0130*/  SHFL.IDX PT, R2, R0, RZ, 0x1f ;  /* 0x00001fff00027589 */ /* 0x000e2400000e0000 */
[----:B0-----:R-:W-:-:S13]  /*0140*/  ISETP.NE.AND P0, PT, R2, RZ, PT ;  /* 0x000000ff0200720c */ /* 0x001fda0003f05270 */
[----:B------:R-:W-:Y:S05]  /*0150*/  @P0 BRA `(.L_x_2) ;  /* 0x0000000000480947 */ /* 0x000fea0003800000 */
[----:B------:R-:W0:Y:S01]  /*0160*/  S2UR UR8, SR_CgaCtaId ;  /* 0x00000000000879c3 */ /* 0x000e220000008800 */
[----:B------:R-:W-:Y:S01]  /*0170*/  UMOV UR4, 0x400 ;  /* 0x0000040000047882 */ /* 0x000fe20000000000 */
[----:B------:R-:W-:Y:S01]  /*0180*/  UMOV UR5, 0x1 ;  /* 0x0000000100057882 */ /* 0x000fe20000000000 */
[----:B------:R-:W-:Y:S01]  /*0190*/  UMOV UR6, 0x100 ;  /* 0x0000010000067882 */ /* 0x000fe20000000000 */
[----:B------:R-:W-:Y:S01]  /*01a0*/  ELECT P0, URZ, PT ;  /* 0x00000000003f782f */ /* 0x000fe20003800000 */
[----:B------:R-:W-:-:S04]  /*01b0*/  UIADD3 UR6, -UR6, 0x100000, URZ ;  /* 0x0010000006067890 */ /* 0x000fc8000fffe13f */
[----:B------:R-:W-:Y:S02]  /*01c0*/  USHF.L.U32 UR7, UR6, 0xb, URZ ;  /* 0x0000000b06077899 */ /* 0x000fe4000800063f */
[----:B------:R-:W-:Y:S02]  /*01d0*/  USHF.L.U32 UR6, UR6, 0x1, URZ ;  /* 0x0000000106067899 */ /* 0x000fe4000800063f */
[----:B0-----:R-:W-:Y:S02]  /*01e0*/  ULEA UR8, UR8, UR4, 0x18 ;  /* 0x0000000408087291 */ /* 0x001fe4000f8ec03f */
[----:B------:R-:W-:-:S04]  /*01f0*/  UIADD3 UR4, -UR5, 0x100000, URZ ;  /* 0x0010000005047890 */ /* 0x000fc8000fffe13f */
[----:B------:R-:W-:Y:S02]  /*0200*/  USHF.L.U32 UR5, UR4, 0xb, URZ ;  /* 0x0000000b04057899 */ /* 0x000fe4000800063f */
[----:B------:R-:W-:Y:S01]  /*0210*/  USHF.L.U32 UR4, UR4, 0x1, URZ ;  /* 0x0000000104047899 */ /* 0x000fe2000800063f */
[----:B------:R-:W0:Y:S11]  /*0220*/  FENCE.VIEW.ASYNC.S ;  /* 0x00000000000073c6 */ /* 0x000e360000000000 */
[----:B0-----:R0:W1:Y:S01]  /*0230*/  SYNCS.EXCH.64 URZ, [UR8], UR4 ;  /* 0x00000004083f75b2 */ /* 0x0010620008000100 */
[----:B------:R0:W2:Y:S01]  /*0240*/  SYNCS.EXCH.64 URZ, [UR8+0x10], UR6 ;  /* 0x00001006083f75b2 */ /* 0x0000a20008000100 */
[----:B------:R0:W3:Y:S01]  /*0250*/  SYNCS.EXCH.64 URZ, [UR8+0x8], UR4 ;  /* 0x00000804083f75b2 */ /* 0x0000e20008000100 */
[----:B------:R0:W4:Y:S01]  /*0260*/  SYNCS.EXCH.64 URZ, [UR8+0x18], UR6 ;  /* 0x00001806083f75b2 */ /* 0x0001220008000100 */
[----:B------:R-:W-:Y:S01]  /*0270*/  NOP ;  /* 0x0000000000007918 */ /* 0x000fe20000000000 */
.L_x_2:
[----:B------:R-:W5:Y:S01]  /*0280*/  SHFL.IDX PT, R0, R0, RZ, 0x1f ;  /* 0x00001fff00007589 */ /* 0x000f6200000e0000 */
[----:B------:R-:W-:Y:S01]  /*0290*/  ELECT P0, URZ, PT ;  /* 0x00000000003f782f */ /* 0x000fe20003800000 */
[----:B------:R-:W1:Y:S01]  /*02a0*/  LDC R2, c[0x0][0x65c] ;  /* 0x00019700ff027b82 */ /* 0x000e620000000800 */
[----:B------:R-:W-:Y:S01]  /*02b0*/  SHF.R.S32.HI R6, RZ, 0x1f, R5 ;  /* 0x0000001fff067819 */ /* 0x000fe20000011405 */
[----:B------:R-:W2:Y:S01]  /*02c0*/  S2R R3, SR_CTAID.Y ;  /* 0x0000000000037919 */ /* 0x000ea20000002600 */
[----:B0-----:R-:W-:Y:S01]  /*02d0*/  UMOV UR4, 0x20 ;  /* 0x0000002000047882 */ /* 0x001fe20000000000 */
[----:B------:R-:W-:Y:S01]  /*02e0*/  ISETP.NE.AND P2, PT, R8, RZ, PT ;  /* 0x000000ff0800720c */ /* 0x000fe20003f45270 */
[----:B------:R-:W-:Y:S01]  /*02f0*/  NOP ;  /* 0x0000000000007918 */ /* 0x000fe20000000000 */
[----:B------:R-:W0:Y:S01]  /*0300*/  S2R R4, SR_CTAID.X ;  /* 0x0000000000047919 */ /* 0x000e220000002500 */
[----:B------:R-:W-:Y:S01]  /*0310*/  LEA.HI R6, R6, R5, RZ, 0x2 ;  /* 0x0000000506067211 */ /* 0x000fe200078f10ff */
[----:B------:R-:W-:Y:S01]  /*0320*/  NOP ;  /* 0x0000000000007918 */ /* 0x000fe20000000000 */
[----:B-----5:R-:W-:-:S02]  /*0330*/  ISETP.NE.OR P0, PT, R0, RZ, !P0 ;  /* 0x000000ff0000720c */ /* 0x020fc40004705670 */
[----:B-1----:R-:W-:-:S04]  /*0340*/  ISETP.NE.AND P3, PT, R2, 0x1, PT ;  /* 0x000000010200780c */ /* 0x002fc80003f65270 */
[----:B------:R-:W-:Y:S02]  /*0350*/  P2R R0, PR, RZ, 0x8 ;  /* 0x00000008ff007803 */ /* 0x000fe40000000000 */
[----:B------:R-:W-:-:S05]  /*0360*/  LOP3.LUT R0, R6, 0xfffffffc, RZ, 0xc0, !PT ;  /* 0xfffffffc06007812 */ /* 0x000fca00078ec0ff */
[----:B------:R-:W-:Y:S01]  /*0370*/  VOTEU.ALL UP0, P0 ;  /* 0x00000000003f7886 */ /* 0x000fe20000000000 */
[----:B------:R-:W-:Y:S01]  /*0380*/  IMAD.IADD R0, R5, 0x1, -R0 ;  /* 0x0000000105007824 */ /* 0x000fe200078e0a00 */
[----:B------:R-:W0:Y:S01]  /*0390*/  @P3 LDC R17, c[0x0][0x10] ;  /* 0x00000400ff113b82 */ /* 0x000e220000000800 */
[----:B------:R-:W-:Y:S01]  /*03a0*/  VOTEU.ALL UP1, P0 ;  /* 0x00000000003f7886 */ /* 0x000fe20000020000 */
[----:B--2---:R-:W-:Y:S01]  /*03b0*/  @P3 IMAD.MOV.U32 R6, RZ, RZ, R3 ;  /* 0x000000ffff063224 */ /* 0x004fe200078e0003 */
[----:B------:R-:W-:Y:S01]  /*03c0*/  @!UP0 UMOV UR6, 0x400 ;  /* 0x0000040000068882 */ /* 0x000fe20000000000 */
[----:B------:R-:W-:-:S04]  /*03d0*/  @!UP0 UIADD3 UR4, -UR4, 0x100000, URZ ;  /* 0x0010000004048890 */ /* 0x000fc8000fffe13f */
[----:B------:R-:W-:Y:S02]  /*03e0*/  @!UP0 USHF.L.U32 UR5, UR4, 0xb, URZ ;  /* 0x0000000b04058899 */ /* 0x000fe4000800063f */
[----:B------:R-:W-:Y:S01]  /*03f0*/  @!UP0 USHF.L.U32 UR4, UR4, 0x1, URZ ;  /* 0x0000000104048899 */ /* 0x000fe2000800063f */
[----:B------:R-:W-:Y:S02]  /*0400*/  @P3 IMAD.MOV.U32 R7, RZ, RZ, RZ ;  /* 0x000000ffff073224 */ /* 0x000fe400078e00ff */
[----:B------:R-:W-:Y:S01]  /*0410*/  IMAD.MOV.U32 R5, RZ, RZ, RZ ;  /* 0x000000ffff057224 */ /* 0x000fe200078e00ff */
[----:B------:R-:W1:Y:S01]  /*0420*/  @!UP0 S2UR UR7, SR_CgaCtaId ;  /* 0x00000000000789c3 */ /* 0x000e620000008800 */
[----:B------:R-:W-:-:S07]  /*0430*/  @P3 IMAD.MOV.U32 R11, RZ, RZ, RZ ;  /* 0x000000ffff0b3224 */ /* 0x000fce00078e00ff */
[----:B------:R-:W2:Y:S01]  /*0440*/  @!P3 LDC R9, c[0x0][0xc] ;  /* 0x00000300ff09bb82 */ /* 0x000ea20000000800 */
[----:B0-----:R-:W-:-:S04]  /*0450*/  @P3 IMAD.WIDE.U32 R16, R4, R17, R6 ;  /* 0x0000001104103225 */ /* 0x001fc800078e0006 */
[----:B------:R-:W-:Y:S01]  /*0460*/  @P3 IMAD.IADD R17, R17, 0x1, R11 ;  /* 0x0000000111113824 */ /* 0x000fe200078e020b */
[----:B-1----:R-:W-:Y:S01]  /*0470*/  @!UP0 ULEA UR6, UR7, UR6, 0x18 ;  /* 0x0000000607068291 */ /* 0x002fe2000f8ec03f */
[----:B------:R-:W-:Y:S01]  /*0480*/  VOTEU.ALL UP0, P0 ;  /* 0x00000000003f7886 */ /* 0x000fe20000000000 */
[----:B------:R-:W-:-:S04]  /*0490*/  ISETP.NE.AND P0, PT, R0, 0x3, PT ;  /* 0x000000030000780c */ /* 0x000fc80003f05270 */
[----:B------:R-:W-:Y:S01]  /*04a0*/  ISETP.EQ.OR P0, PT, R0, RZ, !P0 ;  /* 0x000000ff0000720c */ /* 0x000fe20004702670 */
[----:B--2---:R-:W-:-:S03]  /*04b0*/  @!P3 IMAD.WIDE.U32 R6, R9, R3, R4 ;  /* 0x000000030906b225 */ /* 0x004fc600078e0004 */
[C---:B------:R-:W-:Y:S01]  /*04c0*/  ISETP.EQ.AND P0, PT, R8.reuse, RZ, P0 ;  /* 0x000000ff0800720c */ /* 0x040fe20000702270 */
[----:B------:R-:W-:Y:S01]  /*04d0*/  VIADD R8, R8, 0xffffffff ;  /* 0xffffffff08087836 */ /* 0x000fe20000000000 */
[----:B------:R-:W0:Y:S02]  /*04e0*/  FENCE.VIEW.ASYNC.S ;  /* 0x00000000000073c6 */ /* 0x000e240000000000 */
[----:B0-----:R0:W3:Y:S01]  /*04f0*/  @!UP0 SYNCS.EXCH.64 URZ, [UR6+0x30], UR4 ;  /* 0x00003004063f85b2 */ /* 0x0010e20008000100 */
[----:B------:R-:W-:Y:S01]  /*0500*/  @!P3 IMAD.MOV.U32 R16, RZ, RZ, R6 ;  /* 0x000000ffff10b224 */ /* 0x000fe200078e0006 */
[----:B------:R-:W-:Y:S01]  /*0510*/  SEL R19, RZ, 0x1, !P0 ;  /* 0x00000001ff137807 */ /* 0x000fe20004000000 */
[----:B------:R-:W-:Y:S01]  /*0520*/  @!P3 IMAD.MOV.U32 R17, RZ, RZ, R7 ;  /* 0x000000ffff11b224 */ /* 0x000fe200078e0007 */
[----:B------:R-:W-:-:S04]  /*0530*/  ISETP.GE.U32.AND P1, PT, R8, 0x2, PT ;  /* 0x000000020800780c */ /* 0x000fc80003f26070 */
[----:B------:R-:W-:Y:S01]  /*0540*/  SEL R19, R19, 0x2, P1 ;  /* 0x0000000213137807 */ /* 0x000fe20000800000 */
[----:B------:R0:W3:Y:S01]  /*0550*/  @!UP1 SYNCS.EXCH.64 URZ, [UR6+0x38], UR4 ;  /* 0x00003804063f95b2 */ /* 0x0000e20008000100 */
[----:B------:R-:W-:Y:S01]  /*0560*/  NOP ;  /* 0x0000000000007918 */ /* 0x000fe20000000000 */
[----:B---34-:R-:W-:Y:S06]  /*0570*/  BAR.SYNC.DEFER_BLOCKING 0x0 ;  /* 0x0000000000007b1d */ /* 0x018fec0000010000 */
[----:B------:R-:W-:Y:S05]  /*0580*/  @!P2 BRA `(.L_x_3) ;  /* 0x0000009c0064a947 */ /* 0x000fea0003800000 */
[----:B------:R-:W-:-:S13]  /*0590*/  ISETP.GT.U32.AND P0, PT, R8, 0x1, PT ;  /* 0x000000010800780c */ /* 0x000fda0003f04070 */
[----:B0-----:R-:W-:Y:S05]  /*05a0*/  @P0 EXIT ;  /* 0x000000000000094d */ /* 0x001fea0003800000 */
[----:B------:R-:W-:Y:S01]  /*05b0*/  ULDC.64 UR4, c[0x0][0x650] ;  /* 0x0001940000047ab9 */ /* 0x000fe20000000a00 */
[----:B------:R-:W-:Y:S01]  /*05c0*/  PRMT R0, RZ, 0x7610, R0 ;  /* 0x00007610ff007816 */ /* 0x000fe20000000000 */
[----:B------:R-:W-:Y:S01]  /*05d0*/  IMAD.MOV.U32 R153, RZ, RZ, -0x1 ;  /* 0xffffffffff997424 */ /* 0x000fe200078e00ff */
[----:B------:R-:W-:Y:S01]  /*05e0*/  ISETP.GE.U32.AND P0, PT, R16, UR4, PT ;  /* 0x0000000410007c0c */ /* 0x000fe2000bf06070 */
[----:B------:R-:W-:Y:S02]  /*05f0*/  IMAD.MOV.U32 R152, RZ, RZ, -0x1 ;  /* 0xffffffffff987424 */ /* 0x000fe400078e00ff */
[----:B------:R-:W-:Y:S01]  /*0600*/  IMAD.MOV.U32 R23, RZ, RZ, -0x1 ;  /* 0xffffffffff177424 */ /* 0x000fe200078e00ff */
[----:B------:R-:W-:-:S13]  /*0610*/  ISETP.GE.U32.AND.EX P0, PT, R17, UR5, PT, P0 ;  /* 0x0000000511007c0c */ /* 0x000fda000bf06100 */
[----:B------:R-:W-:Y:S05]  /*0620*/  @P0 BRA `(.L_x_4) ;  /* 0x0000000400540947 */ /* 0x000fea0003800000 */
[----:B------:R-:W0:Y:S01]  /*0630*/  LDC.64 R14, c[0x0][0x628] ;  /* 0x00018a00ff0e7b82 */ /* 0x000e220000000a00 */
[----:B------:R-:W-:Y:S02]  /*0640*/  IMAD.MOV.U32 R6, RZ, RZ, R16 ;  /* 0x000000ffff067224 */ /* 0x000fe400078e0010 */
[----:B------:R-:W-:-:S05]  /*0650*/  IMAD.MOV.U32 R7, RZ, RZ, R17 ;  /* 0x000000ffff077224 */ /* 0x000fca00078e0011 */
[----:B------:R-:W1:Y:S08]  /*0660*/  LDC R0, c[0x0][0x630] ;  /* 0x00018c00ff007b82 */ /* 0x000e700000000800 */
[----:B------:R-:W2:Y:S01]  /*0670*/  LDC.64 R20, c[0x0][0x620] ;  /* 0x00018800ff147b82 */ /* 0x000ea20000000a00 */
[----:B0-----:R-:W-:-:S04]  /*0680*/  ISETP.NE.U32.AND P0, PT, R14, RZ, PT ;  /* 0x000000ff0e00720c */ /* 0x001fc80003f05070 */
[----:B------:R-:W-:-:S13]  /*0690*/  ISETP.NE.AND.EX P0, PT, R15, RZ, PT, P0 ;  /* 0x000000ff0f00720c */ /* 0x000fda0003f05300 */
[----:B-12---:R-:W-:Y:S05]  /*06a0*/  @!P0 BRA `(.L_x_5) ;  /* 0x0000000000288947 */ /* 0x006fea0003800000 */
[----:B------:R-:W0:Y:S02]  /*06b0*/  LDC R11, c[0x0][0x634] ;  /* 0x00018d00ff0b7b82 */ /* 0x000e240000000800 */
[----:B0-----:R-:W-:-:S05]  /*06c0*/  IADD3 R11, P0, R16, R11, RZ ;  /* 0x0000000b100b7210 */ /* 0x001fca0007f1e0ff */
[----:B------:R-:W-:-:S04]  /*06d0*/  IMAD.X R13, RZ, RZ, R17, P0 ;  /* 0x000000ffff0d7224 */ /* 0x000fc800000e0611 */
[----:B------:R-:W-:-:S04]  /*06e0*/  IMAD.WIDE.U32 R6, R13, R14, RZ ;  /* 0x0000000e0d067225 */ /* 0x000fc800078e00ff */
[----:B------:R-:W-:-:S04]  /*06f0*/  IMAD.WIDE.U32 R8, P0, R11, R15, R6 ;  /* 0x0000000f0b087225 */ /* 0x000fc80007800006 */
[----:B------:R-:W-:-:S04]  /*0700*/  IMAD.WIDE.U32 R6, R11, R14, RZ ;  /* 0x0000000e0b067225 */ /* 0x000fc800078e00ff */
[----:B------:R-:W-:Y:S01]  /*0710*/  IMAD.X R11, RZ, RZ, RZ, P0 ;  /* 0x000000ffff0b7224 */ /* 0x000fe200000e06ff */
[----:B------:R-:W-:Y:S01]  /*0720*/  IADD3 RZ, P0, R7, R8, RZ ;  /* 0x0000000807ff7210 */ /* 0x000fe20007f1e0ff */
[----:B------:R-:W-:-:S04]  /*0730*/  IMAD.MOV.U32 R10, RZ, RZ, R9 ;  /* 0x000000ffff0a7224 */ /* 0x000fc800078e0009 */
[----:B------:R-:W-:-:S08]  /*0740*/  IMAD.WIDE.U32.X R6, R13, R15, R10, P0 ;  /* 0x0000000f0d067225 */ /* 0x000fd000000e040a */
.L_x_5:
[-CC-:B------:R-:W-:Y:S01]  /*0750*/  SHF.R.U64 R23, R6, R0.reuse, R7.reuse ;  /* 0x0000000006177219 */ /* 0x180fe20000001207 */
[----:B------:R-:W0:Y:S01]  /*0760*/  LDC R10, c[0x0][0x618] ;  /* 0x00018600ff0a7b82 */ /* 0x000e220000000800 */
[----:B------:R-:W-:Y:S01]  /*0770*/  SHF.R.U32.HI R5, RZ, R0, R7 ;  /* 0x00000000ff057219 */ /* 0x000fe20000011607 */
[----:B------:R-:W-:Y:S01]  /*0780*/  ULDC UR4, c[0x0][0x150] ;  /* 0x0000540000047ab9 */ /* 0x000fe20000000800 */
[----:B------:R-:W-:Y:S02]  /*0790*/  IADD3 R9, P0, RZ, -R23, RZ ;  /* 0x80000017ff097210 */ /* 0x000fe40007f1e0ff */
[----:B------:R-:W-:-:S03]  /*07a0*/  I2FP.F32.U32 R0, R4 ;  /* 0x0000000400007245 */ /* 0x000fc60000201000 */
[----:B------:R-:W1:Y:S01]  /*07b0*/  LDC.64 R28, c[0x0][0x640] ;  /* 0x00019000ff1c7b82 */ /* 0x000e620000000a00 */
[----:B------:R-:W-:Y:S02]  /*07c0*/  IMAD.X R11, RZ, RZ, ~R5, P0 ;  /* 0x000000ffff0b7224 */ /* 0x000fe400000e0e05 */
[----:B------:R-:W-:Y:S01]  /*07d0*/  FMUL R0, R0, UR4 ;  /* 0x0000000400007c20 */ /* 0x000fe20008400000 */
[----:B------:R-:W-:Y:S01]  /*07e0*/  IMAD.WIDE.U32 R6, R9, R20, R16 ;  /* 0x0000001409067225 */ /* 0x000fe200078e0010 */
[----:B------:R-:W-:-:S03]  /*07f0*/  ULDC UR4, c[0x0][0x154] ;  /* 0x0000550000047ab9 */ /* 0x000fc60000000800 */
[----:B------:R-:W-:Y:S01]  /*0800*/  IMAD R8, R11, R20, RZ ;  /* 0x000000140b087224 */ /* 0x000fe200078e02ff */
[----:B------:R-:W2:Y:S01]  /*0810*/  LDC R5, c[0x0][0x144] ;  /* 0x00005100ff057b82 */ /* 0x000ea20000000800 */
[----:B------:R-:W3:Y:S02]  /*0820*/  F2I.U32.TRUNC.NTZ R0, R0 ;  /* 0x0000000000007305 */ /* 0x000ee4000020f000 */
[----:B------:R-:W-:-:S04]  /*0830*/  IMAD R9, R9, R21, R8 ;  /* 0x0000001509097224 */ /* 0x000fc800078e0208 */
[----:B------:R-:W-:Y:S01]  /*0840*/  IMAD.IADD R7, R7, 0x1, R9 ;  /* 0x0000000107077824 */ /* 0x000fe200078e0209 */
[----:B------:R-:W4:Y:S01]  /*0850*/  LDC R12, c[0x0][0x608] ;  /* 0x00018200ff0c7b82 */ /* 0x000f220000000800 */
[----:B------:R-:W-:-:S03]  /*0860*/  IMAD.MOV.U32 R9, RZ, RZ, -0x1 ;  /* 0xffffffffff097424 */ /* 0x000fc600078e00ff */
[-CC-:B0-----:R-:W-:Y:S02]  /*0870*/  SHF.R.U64 R20, R6, R10.reuse, R7.reuse ;  /* 0x0000000a06147219 */ /* 0x181fe40000001207 */
[----:B------:R-:W-:Y:S02]  /*0880*/  I2FP.F32.U32 R6, R3 ;  /* 0x0000000300067245 */ /* 0x000fe40000201000 */
[----:B------:R-:W0:Y:S01]  /*0890*/  LDC R26, c[0x0][0x658] ;  /* 0x00019600ff1a7b82 */ /* 0x000e220000000800 */
[----:B-1----:R-:W-:Y:S01]  /*08a0*/  ISETP.NE.U32.AND P0, PT, R28, RZ, PT ;  /* 0x000000ff1c00720c */ /* 0x002fe20003f05070 */
[----:B---3--:R-:W-:Y:S01]  /*08b0*/  IMAD.MOV R8, RZ, RZ, -R0 ;  /* 0x000000ffff087224 */ /* 0x008fe200078e0a00 */
[----:B------:R-:W-:Y:S01]  /*08c0*/  SHF.R.U32.HI R7, RZ, R10, R7 ;  /* 0x0000000aff077219 */ /* 0x000fe20000011607 */
[----:B------:R-:W-:Y:S01]  /*08d0*/  FMUL R6, R6, UR4 ;  /* 0x0000000406067c20 */ /* 0x000fe20008400000 */
[----:B------:R-:W-:-:S03]  /*08e0*/  ISETP.NE.AND.EX P0, PT, R29, RZ, PT, P0 ;  /* 0x000000ff1d00720c */ /* 0x000fc60003f05300 */
[----:B------:R-:W1:Y:S01]  /*08f0*/  LDC R14, c[0x0][0x148] ;  /* 0x00005200ff0e7b82 */ /* 0x000e620000000800 */
[----:B--2---:R-:W-:-:S07]  /*0900*/  IMAD R0, R5, R8, R4 ;  /* 0x0000000805007224 */ /* 0x004fce00078e0204 */
[----:B------:R-:W2:Y:S01]  /*0910*/  LDC R24, c[0x0][0x600] ;  /* 0x00018000ff187b82 */ /* 0x000ea20000000800 */
[-CC-:B----4-:R-:W-:Y:S02]  /*0920*/  SHF.R.U64 R30, R20, R12.reuse, R7.reuse ;  /* 0x0000000c141e7219 */ /* 0x190fe40000001207 */
[----:B------:R-:W-:Y:S01]  /*0930*/  SHF.R.U32.HI R5, RZ, R12, R7 ;  /* 0x0000000cff057219 */ /* 0x000fe20000011607 */
[----:B------:R-:W-:Y:S01]  /*0940*/  IMAD.MOV.U32 R7, RZ, RZ, 0x1 ;  /* 0x00000001ff077424 */ /* 0x000fe200078e00ff */
[----:B------:R3:W4:Y:S03]  /*0950*/  F2I.U32.TRUNC.NTZ R12, R6 ;  /* 0x00000006000c7305 */ /* 0x000726000020f000 */
[----:B------:R-:W1:Y:S01]  /*0960*/  LDC R15, c[0x0][0x648] ;  /* 0x00019200ff0f7b82 */ /* 0x000e620000000800 */
[-C--:B0-----:R-:W-:Y:S02]  /*0970*/  SHF.L.U32 R4, R9, R26.reuse, RZ ;  /* 0x0000001a09047219 */ /* 0x081fe400000006ff */
[----:B------:R-:W-:-:S02]  /*0980*/  SHF.R.U64 R32, R30, R26, R5 ;  /* 0x0000001a1e207219 */ /* 0x000fc40000001205 */
[----:B------:R-:W-:Y:S02]  /*0990*/  LOP3.LUT R11, RZ, R4, RZ, 0x33, !PT ;  /* 0x00000004ff0b7212 */ /* 0x000fe400078e33ff */
[-C--:B------:R-:W-:Y:S01]  /*09a0*/  SHF.R.U32.HI R5, RZ, R26.reuse, R5 ;  /* 0x0000001aff057219 */ /* 0x080fe20000011605 */
[----:B------:R-:W0:Y:S01]  /*09b0*/  LDC R21, c[0x0][0x638] ;  /* 0x00018e00ff157b82 */ /* 0x000e220000000800 */
[----:B------:R-:W-:Y:S01]  /*09c0*/  SHF.L.U32 R10, R7, R26, RZ ;  /* 0x0000001a070a7219 */ /* 0x000fe200000006ff */
[----:B------:R-:W-:-:S06]  /*09d0*/  IMAD.MOV.U32 R4, RZ, RZ, R32 ;  /* 0x000000ffff047224 */ /* 0x000fcc00078e0020 */
[----:B------:R-:W0:Y:S01]  /*09e0*/  LDC R153, c[0x0][0x610] ;  /* 0x00018400ff997b82 */ /* 0x000e220000000800 */
[----:B---34-:R-:W-:Y:S05]  /*09f0*/  @!P0 BRA `(.L_x_6) ;  /* 0x0000000000288947 */ /* 0x018fea0003800000 */
[----:B------:R-:W3:Y:S02]  /*0a00*/  LDC R9, c[0x0][0x64c] ;  /* 0x00019300ff097b82 */ /* 0x000ee40000000800 */
[----:B---3--:R-:W-:-:S05]  /*0a10*/  IADD3 R9, P0, R32, R9, RZ ;  /* 0x0000000920097210 */ /* 0x008fca0007f1e0ff */
        /* <DEDUP_REMOVED lines=8> */
.L_x_6:
[----:B-1----:R-:W-:Y:S01]  /*0aa0*/  SHF.R.U64 R4, R4, R15, R5 ;  /* 0x0000000f04047219 */ /* 0x002fe20000001205 */
[----:B--2---:R-:W-:Y:S01]  /*0ab0*/  VIADD R5, R24, 0xffffffff ;  /* 0xffffffff18057836 */ /* 0x004fe20000000000 */
[----:B------:R-:W-:Y:S01]  /*0ac0*/  LOP3.LUT R11, R30, R11, RZ, 0xc0, !PT ;  /* 0x0000000b1e0b7212 */ /* 0x000fe200078ec0ff */
[----:B------:R-:W-:Y:S02]  /*0ad0*/  IMAD.MOV R12, RZ, RZ, -R12 ;  /* 0x000000ffff0c7224 */ /* 0x000fe400078e0a0c */
[----:B------:R-:W-:Y:S02]  /*0ae0*/  IMAD.MOV R6, RZ, RZ, -R4 ;  /* 0x000000ffff067224 */ /* 0x000fe400078e0a04 */
[----:B------:R-:W-:Y:S01]  /*0af0*/  IMAD R11, R10, R4, R11 ;  /* 0x000000040a0b7224 */ /* 0x000fe200078e020b */
[----:B------:R-:W-:Y:S01]  /*0b00*/  LOP3.LUT R4, R20, R5, RZ, 0xc0, !PT ;  /* 0x0000000514047212 */ /* 0x000fe200078ec0ff */
[----:B------:R-:W-:Y:S02]  /*0b10*/  @P3 IMAD R0, R14, R12, R3 ;  /* 0x0000000c0e003224 */ /* 0x000fe400078e0203 */
[----:B0-----:R-:W-:-:S02]  /*0b20*/  IMAD R3, R6, R21, R32 ;  /* 0x0000001506037224 */ /* 0x001fc400078e0220 */
[----:B------:R-:W-:Y:S02]  /*0b30*/  IMAD R153, R11, R153, R0 ;  /* 0x000000990b997224 */ /* 0x000fe400078e0200 */
[----:B------:R-:W-:Y:S02]  /*0b40*/  IMAD R4, R3, R24, R4 ;  /* 0x0000001803047224 */ /* 0x000fe400078e0204 */
[----:B------:R-:W-:-:S03]  /*0b50*/  IMAD.MOV.U32 R0, RZ, RZ, 0x1 ;  /* 0x00000001ff007424 */ /* 0x000fc600078e00ff */
[----:B------:R-:W-:Y:S02]  /*0b60*/  SEL R152, R4, R153, !P3 ;  /* 0x0000009904987207 */ /* 0x000fe40005800000 */
[----:B------:R-:W-:-:S07]  /*0b70*/  SEL R153, R153, R4, !P3 ;  /* 0x0000000499997207 */ /* 0x000fce0005800000 */
.L_x_4:
[----:B------:R-:W-:-:S08]  /*0b80*/  NOP ;  /* 0x0000000000007918 */ /* 0x000fd00000000000 */
[----:B------:R-:W0:Y:S02]  /*0b90*/  USETMAXREG.TRY_ALLOC.CTAPOOL UP0, 0xe8 ;  /* 0x000000e8000079c8 */ /* 0x000e240008000600 */
[----:B0-----:R-:W-:-:S13]  /*0ba0*/  PLOP3.LUT P0, PT, PT, PT, UP0, 0x80, 0x0 ;  /* 0x000000000000781c */ /* 0x001fda0003f0f008 */
[----:B------:R-:W-:Y:S05]  /*0bb0*/  @!P0 BRA `(.L_x_4) ;  /* 0xfffffffc00f08947 */ /* 0x000fea000383ffff */
[----:B------:R-:W-:Y:S01]  /*0bc0*/  ULDC.64 UR4, c[0x0][0x598] ;  /* 0x0001660000047ab9 */ /* 0x000fe20000000a00 */
[----:B------:R-:W-:Y:S01]  /*0bd0*/  ULDC.64 UR36, c[0x0][0x208] ;  /* 0x0000820000247ab9 */ /* 0x000fe20000000a00 */
[----:B------:R-:W-:-:S04]  /*0be0*/  ISETP.NE.U32.AND P0, PT, RZ, UR4, PT ;  /* 0x00000004ff007c0c */ /* 0x000fc8000bf05070 */
[----:B------:R-:W-:-:S13]  /*0bf0*/  ISETP.NE.AND.EX P0, PT, RZ, UR5, PT, P0 ;  /* 0x00000005ff007c0c */ /* 0x000fda000bf05300 */
[----:B------:R-:W-:Y:S05]  /*0c00*/  @!P0 BRA `(.L_x_7) ;  /* 0x00000000001c8947 */ /* 0x000fea0003800000 */
[----:B------:R-:W0:Y:S02]  /*0c10*/  LDC.64 R4, c[0x0][0x598] ;  /* 0x00016600ff047b82 */ /* 0x000e240000000a00 */
[----:B0-----:R-:W2:Y:S02]  /*0c20*/  LDG.E.64 R4, desc[UR36][R4.64] ;  /* 0x0000002404047981 */ /* 0x001ea4000c1e1b00 */
[----:B--2---:R-:W-:-:S04]  /*0c30*/  ISETP.NE.U32.AND P0, PT, R4, RZ, PT ;  /* 0x000000ff0400720c */ /* 0x004fc80003f05070 */
[----:B------:R-:W-:-:S13]  /*0c40*/  ISETP.NE.AND.EX P0, PT, R5, RZ, PT, P0 ;  /* 0x000000ff0500720c */ /* 0x000fda0003f05300 */
[----:B------:R-:W-:Y:S05]  /*0c50*/  @!P0 BRA `(.L_x_7) ;  /* 0x0000000000088947 */ /* 0x000fea0003800000 */
[----:B------:R0:W5:Y:S01]  /*0c60*/  LD.E R154, desc[UR36][R4.64] ;  /* 0x00000024049a7980 */ /* 0x000162000c101900 */
[----:B------:R-:W-:Y:S05]  /*0c70*/  BRA `(.L_x_8) ;  /* 0x0000000000247947 */ /* 0x000fea0003800000 */
.L_x_7:
[----:B------:R-:W-:Y:S02]  /*0c80*/  ULDC.64 UR4, c[0x0][0x588] ;  /* 0x0001620000047ab9 */ /* 0x000fe40000000a00 */
[----:B------:R-:W-:-:S04]  /*0c90*/  ISETP.NE.U32.AND P0, PT, RZ, UR4, PT ;  /* 0x00000004ff007c0c */ /* 0x000fc8000bf05070 */
[----:B------:R-:W-:-:S13]  /*0ca0*/  ISETP.NE.AND.EX P0, PT, RZ, UR5, PT, P0 ;  /* 0x00000005ff007c0c */ /* 0x000fda000bf05300 */
[----:B------:R-:W-:Y:S05]  /*0cb0*/  @!P0 BRA `(.L_x_9) ;  /* 0x00000000000c8947 */ /* 0x000fea0003800000 */
[----:B------:R-:W0:Y:S02]  /*0cc0*/  LDC.64 R154, c[0x0][0x588] ;  /* 0x00016200ff9a7b82 */ /* 0x000e240000000a00 */
[----:B0-----:R1:W5:Y:S01]  /*0cd0*/  LDG.E R154, desc[UR36][R154.64] ;  /* 0x000000249a9a7981 */ /* 0x001362000c1e1900 */
[----:B------:R-:W-:Y:S05]  /*0ce0*/  BRA `(.L_x_8) ;  /* 0x0000000000087947 */ /* 0x000fea0003800000 */
.L_x_9:
[----:B------:R-:W-:Y:S02]  /*0cf0*/  ULDC UR4, c[0x0][0x580] ;  /* 0x0001600000047ab9 */ /* 0x000fe40000000800 */
[----:B------:R-:W-:-:S07]  /*0d00*/  IMAD.U32 R154, RZ, RZ, UR4 ;  /* 0x00000004ff9a7e24 */ /* 0x000fce000f8e00ff */
.L_x_8:
[----:B------:R-:W-:Y:S02]  /*0d10*/  ULDC.64 UR4, c[0x0][0x5a0] ;  /* 0x0001680000047ab9 */ /* 0x000fe40000000a00 */
[----:B------:R-:W-:-:S04]  /*0d20*/  ISETP.NE.U32.AND P0, PT, RZ, UR4, PT ;  /* 0x00000004ff007c0c */ /* 0x000fc8000bf05070 */
[----:B------:R-:W-:-:S13]  /*0d30*/  ISETP.NE.AND.EX P0, PT, RZ, UR5, PT, P0 ;  /* 0x00000005ff007c0c */ /* 0x000fda000bf05300 */
[----:B------:R-:W-:Y:S05]  /*0d40*/  @!P0 BRA `(.L_x_10) ;  /* 0x00000000001c8947 */ /* 0x000fea0003800000 */
[----:B0-----:R-:W0:Y:S02]  /*0d50*/  LDC.64 R4, c[0x0][0x5a0] ;  /* 0x00016800ff047b82 */ /* 0x001e240000000a00 */
[----:B0-----:R-:W2:Y:S02]  /*0d60*/  LDG.E.64 R4, desc[UR36][R4.64] ;  /* 0x0000002404047981 */ /* 0x001ea4000c1e1b00 */
[----:B--2---:R-:W-:-:S04]  /*0d70*/  ISETP.NE.U32.AND P0, PT, R4, RZ, PT ;  /* 0x000000ff0400720c */ /* 0x004fc80003f05070 */
[----:B------:R-:W-:-:S13]  /*0d80*/  ISETP.NE.AND.EX P0, PT, R5, RZ, PT, P0 ;  /* 0x000000ff0500720c */ /* 0x000fda0003f05300 */
[----:B------:R-:W-:Y:S05]  /*0d90*/  @!P0 BRA `(.L_x_10) ;  /* 0x0000000000088947 */ /* 0x000fea0003800000 */
[----:B-1----:R0:W5:Y:S01]  /*0da0*/  LD.E R155, desc[UR36][R4.64] ;  /* 0x00000024049b7980 */ /* 0x002162000c101900 */
[----:B------:R-:W-:Y:S05]  /*0db0*/  BRA `(.L_x_11) ;  /* 0x0000000000247947 */ /* 0x000fea0003800000 */
.L_x_10:
[----:B------:R-:W-:Y:S02]  /*0dc0*/  ULDC.64 UR4, c[0x0][0x590] ;  /* 0x0001640000047ab9 */ /* 0x000fe40000000a00 */
[----:B------:R-:W-:-:S04]  /*0dd0*/  ISETP.NE.U32.AND P0, PT, RZ, UR4, PT ;  /* 0x00000004ff007c0c */ /* 0x000fc8000bf05070 */
[----:B------:R-:W-:-:S13]  /*0de0*/  ISETP.NE.AND.EX P0, PT, RZ, UR5, PT, P0 ;  /* 0x00000005ff007c0c */ /* 0x000fda000bf05300 */
[----:B------:R-:W-:Y:S05]  /*0df0*/  @!P0 BRA `(.L_x_12) ;  /* 0x00000000000c8947 */ /* 0x000fea0003800000 */
[----:B0-----:R-:W1:Y:S02]  /*0e00*/  LDC.64 R4, c[0x0][0x590] ;  /* 0x00016400ff047b82 */ /* 0x001e640000000a00 */
[----:B-1----:R1:W5:Y:S01]  /*0e10*/  LDG.E R155, desc[UR36][R4.64] ;  /* 0x00000024049b7981 */ /* 0x002362000c1e1900 */
[----:B------:R-:W-:Y:S05]  /*0e20*/  BRA `(.L_x_11) ;  /* 0x0000000000087947 */ /* 0x000fea0003800000 */
.L_x_12:
[----:B------:R-:W-:Y:S02]  /*0e30*/  ULDC UR4, c[0x0][0x584] ;  /* 0x0001610000047ab9 */ /* 0x000fe40000000800 */
[----:B-1----:R-:W-:-:S07]  /*0e40*/  IMAD.U32 R155, RZ, RZ, UR4 ;  /* 0x00000004ff9b7e24 */ /* 0x002fce000f8e00ff */
.L_x_11:
[----:B------:R-:W-:-:S13]  /*0e50*/  LOP3.LUT P0, RZ, R0, 0xff, RZ, 0xc0, !PT ;  /* 0x000000ff00ff7812 */ /* 0x000fda000780c0ff */
[----:B------:R-:W-:Y:S05]  /*0e60*/  @!P0 EXIT ;  /* 0x000000000000894d */ /* 0x000fea0003800000 */
[----:B------:R-:W-:Y:S01]  /*0e70*/  ULDC UR4, c[0x0][0x28c] ;  /* 0x0000a30000047ab9 */ /* 0x000fe20000000800 */
[----:B------:R-:W-:Y:S01]  /*0e80*/  LOP3.LUT R160, R19, 0x1, RZ, 0xfc, !PT ;  /* 0x0000000113a07812 */ /* 0x000fe200078efcff */
[----:B------:R-:W-:Y:S01]  /*0e90*/  UIADD3 UR4, UR4, 0x3f, URZ ;  /* 0x0000003f04047890 */ /* 0x000fe2000fffe03f */
[----:B------:R-:W-:Y:S01]  /*0ea0*/  UMOV UR38, URZ ;  /* 0x0000003f00267c82 */ /* 0x000fe20008000000 */
[----:B------:R-:W-:Y:S02]  /*0eb0*/  UMOV UR39, URZ ;  /* 0x0000003f00277c82 */ /* 0x000fe40008000000 */
[----:B------:R-:W-:-:S04]  /*0ec0*/  USHF.R.S32.HI UR5, URZ, 0x1f, UR4 ;  /* 0x0000001f3f057899 */ /* 0x000fc80008011404 */
[----:B------:R-:W-:-:S04]  /*0ed0*/  ULEA.HI UR5, UR5, UR4, URZ, 0x6 ;  /* 0x0000000405057291 */ /* 0x000fc8000f8f303f */
[----:B------:R-:W-:-:S12]  /*0ee0*/  USHF.R.S32.HI UR40, URZ, 0x6, UR5 ;  /* 0x000000063f287899 */ /* 0x000fd80008011405 */
.L_x_286:
[----:B------:R-:W-:Y:S01]  /*0ef0*/  LOP3.LUT R0, R18, 0x80, RZ, 0xc0, !PT ;  /* 0x0000008012007812 */ /* 0x000fe200078ec0ff */
[----:B--2---:R-:W2:Y:S01]  /*0f00*/  S2UR UR7, SR_CgaCtaId ;  /* 0x00000000000779c3 */ /* 0x004ea20000008800 */
[----:B------:R-:W-:Y:S02]  /*0f10*/  UMOV UR6, 0x400 ;  /* 0x0000040000067882 */ /* 0x000fe40000000000 */
[----:B------:R-:W-:-:S06]  /*0f20*/  SHF.R.U32.HI R0, RZ, 0x7, R0 ;  /* 0x00000007ff007819 */ /* 0x000fcc0000011600 */
[----:B---3--:R-:W3:Y:S01]  /*0f30*/  SHFL.IDX PT, R0, R0, RZ, 0x1f ;  /* 0x00001fff00007589 */ /* 0x008ee200000e0000 */
[----:B--2---:R-:W-:Y:S01]  /*0f40*/  ULEA UR42, UR7, UR6, 0x18 ;  /* 0x00000006072a7291 */ /* 0x004fe2000f8ec03f */
[----:B---3--:R-:W-:-:S13]  /*0f50*/  R2UR UR4, R0 ;  /* 0x00000000000472ca */ /* 0x008fda00000e0000 */
[----:B------:R-:W-:-:S04]  /*0f60*/  ULEA.HI UR5, UR4, UR4, URZ, 0x1 ;  /* 0x0000000404057291 */ /* 0x000fc8000f8f083f */
[----:B------:R-:W-:-:S04]  /*0f70*/  ULOP3.LUT UR5, UR5, 0x7fffe, URZ, 0xc0, !UPT ;  /* 0x0007fffe05057892 */ /* 0x000fc8000f8ec03f */
[----:B------:R-:W-:-:S03]  /*0f80*/  UIADD3 UR5, UR4, -UR5, URZ ;  /* 0x8000000504057290 */ /* 0x000fc6000fffe03f */
[----:B------:R-:W-:Y:S01]  /*0f90*/  ULDC UR4, c[0x0][0x28c] ;  /* 0x0000a30000047ab9 */ /* 0x000fe20000000800 */
[----:B------:R-:W-:Y:S01]  /*0fa0*/  ULEA UR5, UR5, UR42, 0xd ;  /* 0x0000002a05057291 */ /* 0x000fe2000f8e683f */
[----:B------:R-:W-:-:S03]  /*0fb0*/  ISETP.LT.AND P0, PT, RZ, UR4, PT ;  /* 0x00000004ff007c0c */ /* 0x000fc6000bf01270 */
[----:B------:R-:W-:-:S04]  /*0fc0*/  UIADD3 UR5, UR5, 0x100, URZ ;  /* 0x0000010005057890 */ /* 0x000fc8000fffe03f */
[----:B------:R-:W-:-:S04]  /*0fd0*/  USHF.R.U32.HI UR5, URZ, 0x4, UR5 ;  /* 0x000000043f057899 */ /* 0x000fc80008011605 */
[----:B------:R-:W-:Y:S02]  /*0fe0*/  ULOP3.LUT UR41, UR5, 0x3fff, URZ, 0xc0, !UPT ;  /* 0x00003fff05297892 */ /* 0x000fe4000f8ec03f */
[----:B-1--4-:R-:W-:Y:S10]  /*0ff0*/  @P0 BRA `(.L_x_13) ;  /* 0x0000000000400947 */ /* 0x012ff40003800000 */
[----:B------:R-:W-:Y:S01]  /*1000*/  MOV R0, 0x0 ;  /* 0x0000000000007802 */ /* 0x000fe20000000f00 */
[----:B------:R-:W-:Y:S01]  /*1010*/  ULDC.64 UR4, c[0x4][0x68] ;  /* 0x01001a0000047ab9 */ /* 0x000fe20000000a00 */
[----:B------:R-:W-:Y:S01]  /*1020*/  ULDC.64 UR6, c[0x4][0x8] ;  /* 0x0100020000067ab9 */ /* 0x000fe20000000a00 */
[----:B01----:R-:W-:Y:S01]  /*1030*/  IMAD.U32 R4, RZ, RZ, UR4 ;  /* 0x00000004ff047e24 */ /* 0x003fe2000f8e00ff */
[----:B------:R0:W1:Y:S01]  /*1040*/  LDC.64 R14, c[0x4][R0] ;  /* 0x01000000000e7b82 */ /* 0x0000620000000a00 */
[----:B------:R-:W-:Y:S01]  /*1050*/  IMAD.U32 R5, RZ, RZ, UR5 ;  /* 0x00000005ff057e24 */ /* 0x000fe2000f8e00ff */
[----:B------:R-:W-:Y:S01]  /*1060*/  ULDC.64 UR4, c[0x4][0x70] ;  /* 0x01001c0000047ab9 */ /* 0x000fe20000000a00 */
[----:B------:R-:W-:Y:S02]  /*1070*/  IMAD.U32 R10, RZ, RZ, UR6 ;  /* 0x00000006ff0a7e24 */ /* 0x000fe4000f8e00ff */
[----:B------:R-:W-:Y:S02]  /*1080*/  IMAD.U32 R6, RZ, RZ, UR4 ;  /* 0x00000004ff067e24 */ /* 0x000fe4000f8e00ff */
[----:B------:R-:W-:-:S02]  /*1090*/  IMAD.U32 R7, RZ, RZ, UR5 ;  /* 0x00000005ff077e24 */ /* 0x000fc4000f8e00ff */
[----:B------:R-:W-:Y:S02]  /*10a0*/  IMAD.U32 R11, RZ, RZ, UR7 ;  /* 0x00000007ff0b7e24 */ /* 0x000fe4000f8e00ff */
[----:B------:R-:W-:Y:S02]  /*10b0*/  IMAD.MOV.U32 R8, RZ, RZ, 0x1e1 ;  /* 0x000001e1ff087424 */ /* 0x000fe400078e00ff */
[----:B------:R-:W-:Y:S02]  /*10c0*/  IMAD.MOV.U32 R12, RZ, RZ, 0x1 ;  /* 0x00000001ff0c7424 */ /* 0x000fe400078e00ff */
[----:B0-----:R-:W-:-:S07]  /*10d0*/  IMAD.MOV.U32 R13, RZ, RZ, RZ ;  /* 0x000000ffff0d7224 */ /* 0x001fce00078e00ff */
[----:B------:R-:W-:-:S07]  /*10e0*/  LEPC R20, `(.L_x_13) ;  /* 0x000000001014794e */ /* 0x000fce0000000000 */
[----:B-1---5:R-:W-:Y:S05]  /*10f0*/  CALL.ABS.NOINC R14 ;  /* 0x000000000e007343 */ /* 0x022fea0003c00000 */
.L_x_13:
[----:B------:R-:W-:-:S13]  /*1100*/  ISETP.NE.AND P0, PT, R160, 0x3, PT ;  /* 0x00000003a000780c */ /* 0x000fda0003f05270 */
[----:B------:R-:W-:Y:S05]  /*1110*/  @!P0 BRA `(.L_x_14) ;  /* 0x0000000000048947 */ /* 0x000fea0003800000 */
[----:B------:R-:W-:Y:S01]  /*1120*/  BPT.TRAP 0x1 ;  /* 0x000000040000795c */ /* 0x000fe20000300000 */
.L_x_14:
[----:B------:R-:W-:Y:S02]  /*1130*/  IMAD.U32 R3, RZ, RZ, UR39 ;  /* 0x00000027ff037e24 */ /* 0x000fe4000f8e00ff */
[----:B------:R-:W-:-:S03]  /*1140*/  IMAD.U32 R0, RZ, RZ, UR38 ;  /* 0x00000026ff007e24 */ /* 0x000fc6000f8e00ff */
[----:B------:R-:W-:Y:S02]  /*1150*/  LEA R3, R3, UR42, 0x3 ;  /* 0x0000002a03037c11 */ /* 0x000fe4000f8e18ff */
[----:B------:R-:W-:-:S04]  /*1160*/  SHF.L.U32 R0, R0, 0x1f, RZ ;  /* 0x0000001f00007819 */ /* 0x000fc800000006ff */
[----:B------:R2:W3:Y:S01]  /*1170*/  SYNCS.PHASECHK.TRANS64.TRYWAIT P1, [R3+URZ], R0 ;  /* 0x00000000030075a7 */ /* 0x0004e2000802017f */
[----:B------:R-:W-:Y:S05]  /*1180*/  @!P0 BRA `(.L_x_15) ;  /* 0x0000000000048947 */ /* 0x000fea0003800000 */
[----:B------:R-:W-:Y:S01]  /*1190*/  BPT.TRAP 0x1 ;  /* 0x000000040000795c */ /* 0x000fe20000300000 */
.L_x_15:
[----:B---3--:R-:W-:Y:S05]  /*11a0*/  @P1 BRA `(.L_x_16) ;  /* 0x0000000000081947 */ /* 0x008fea0003800000 */
[----:B------:R-:W3:Y:S02]  /*11b0*/  SYNCS.PHASECHK.TRANS64.TRYWAIT P1, [R3+URZ], R0 ;  /* 0x00000000030075a7 */ /* 0x000ee4000802017f */
[----:B---3--:R-:W-:Y:S05]  /*11c0*/  @!P1 BRA `(.L_x_17) ;  /* 0x000000a400cc9947 */ /* 0x008fea0003800000 */
.L_x_16:
[----:B------:R-:W-:-:S04]  /*11d0*/  UISETP.LT.AND UP0, UPT, UR40, 0x1, UPT ;  /* 0x000000012800788c */ /* 0x000fc8000bf01270 */
[----:B------:R-:W-:-:S04]  /*11e0*/  USEL UR4, UR40, 0x1, UP0 ;  /* 0x0000000128047887 */ /* 0x000fc80008000000 */
[----:B------:R-:W-:-:S06]  /*11f0*/  UIADD3 UR4, UR40, -UR4, URZ ;  /* 0x8000000428047290 */ /* 0x000fcc000fffe03f */
[----:B--23--:R-:W-:Y:S01]  /*1200*/  IMAD.U32 R0, RZ, RZ, UR4 ;  /* 0x00000004ff007e24 */ /* 0x00cfe2000f8e00ff */
[----:B------:R-:W-:Y:S05]  /*1210*/  WARPSYNC.ALL ;  /* 0x0000000000007948 */ /* 0x000fea0003800000 */
[----:B------:R-:W-:Y:S01]  /*1220*/  ISETP.GE.AND P1, PT, R0, 0x1, PT ;  /* 0x000000010000780c */ /* 0x000fe20003f26270 */
[----:B------:R-:W-:Y:S01]  /*1230*/  UIADD3 UR4, UR42, 0x10100, URZ ;  /* 0x000101002a047890 */ /* 0x000fe2000fffe03f */
[----:B------:R-:W-:Y:S01]  /*1240*/  WARPGROUP.ARRIVE ;  /* 0x00000000000079c5 */ /* 0x000fe20000000000 */
[----:B------:R-:W-:Y:S01]  /*1250*/  UMOV UR9, 0x40000040 ;  /* 0x4000004000097882 */ /* 0x000fe20000000000 */
[----:B------:R-:W-:Y:S01]  /*1260*/  UMOV UR11, 0x40000040 ;  /* 0x40000040000b7882 */ /* 0x000fe20000000000 */
[----:B------:R-:W-:-:S04]  /*1270*/  USHF.R.U32.HI UR4, URZ, 0x4, UR4 ;  /* 0x000000043f047899 */ /* 0x000fc80008011604 */
[----:B------:R-:W-:Y:S02]  /*1280*/  ULOP3.LUT UR5, UR4, 0x3fff, URZ, 0xc0, !UPT ;  /* 0x00003fff04057892 */ /* 0x000fe4000f8ec03f */
[----:B------:R-:W-:Y:S02]  /*1290*/  ULOP3.LUT UR4, UR41, 0x10000, URZ, 0xfc, !UPT ;  /* 0x0001000029047892 */ /* 0x000fe4000f8efc3f */
[----:B------:R-:W-:Y:S02]  /*12a0*/  ULOP3.LUT UR5, UR5, 0x10000, URZ, 0xfc, !UPT ;  /* 0x0001000005057892 */ /* 0x000fe4000f8efc3f */
[----:B------:R-:W-:Y:S02]  /*12b0*/  ULEA UR6, UR39, UR4, 0xb ;  /* 0x0000000427067291 */ /* 0x000fe4000f8e583f */
[----:B------:R-:W-:-:S05]  /*12c0*/  ULEA UR7, UR39, UR5, 0xc ;  /* 0x0000000527077291 */ /* 0x000fca000f8e603f */
[----:B------:R-:W-:Y:S02]  /*12d0*/  UMOV UR8, UR6 ;  /* 0x0000000600087c82 */ /* 0x000fe40008000000 */
[----:B------:R-:W-:Y:S02]  /*12e0*/  UMOV UR10, UR7 ;  /* 0x00000007000a7c82 */ /* 0x000fe40008000000 */
[----:B------:R-:W-:Y:S01]  /*12f0*/  HGMMA.64x256x8.F32.TF32 R24, gdesc[UR8], RZ, !UPT, gsb0 ;  /* 0x07e00000081879f0 */ /* 0x000fe2000c0028ff */
[----:B------:R-:W-:Y:S02]  /*1300*/  UIADD3 UR8, UR6, 0x2, URZ ;  /* 0x0000000206087890 */ /* 0x000fe4000fffe03f */
[----:B------:R-:W-:Y:S01]  /*1310*/  UIADD3 UR10, UR7, 0x2, URZ ;  /* 0x00000002070a7890 */ /* 0x000fe2000fffe03f */
[----:B------:R-:W-:Y:S01]  /*1320*/  UMOV UR9, 0x40000040 ;  /* 0x4000004000097882 */ /* 0x000fe20000000000 */
[----:B------:R-:W-:Y:S01]  /*1330*/  UMOV UR11, 0x40000040 ;  /* 0x40000040000b7882 */ /* 0x000fe20000000000 */
[----:B------:R-:W-:-:S02]  /*1340*/  WARPGROUP.DEPBAR.LE gsb0, 0x0 ;  /* 0x00008000000079c5 */ /* 0x000fc40000010000 */
[----:B------:R-:W-:-:S15]  /*1350*/  WARPGROUP.ARRIVE ;  /* 0x00000000000079c5 */ /* 0x000fde0000000000 */
[----:B------:R-:W-:-:S05]  /*1360*/  NOP ;  /* 0x0000000000007918 */ /* 0x000fca0000000000 */
[----:B------:R-:W-:Y:S01]  /*1370*/  HGMMA.64x256x8.F32.TF32 R24, gdesc[UR8], R24, gsb0 ;  /* 0x07e00000081879f0 */ /* 0x000fe20008002818 */
[----:B------:R-:W-:Y:S02]  /*1380*/  UIADD3 UR8, UR6, 0x4, URZ ;  /* 0x0000000406087890 */ /* 0x000fe4000fffe03f */
[----:B------:R-:W-:Y:S01]  /*1390*/  UIADD3 UR10, UR7, 0x4, URZ ;  /* 0x00000004070a7890 */ /* 0x000fe2000fffe03f */
[----:B------:R-:W-:Y:S01]  /*13a0*/  UMOV UR9, 0x40000040 ;  /* 0x4000004000097882 */ /* 0x000fe20000000000 */
[----:B------:R-:W-:Y:S01]  /*13b0*/  UMOV UR11, 0x40000040 ;  /* 0x40000040000b7882 */ /* 0x000fe20000000000 */
[----:B------:R-:W-:Y:S02]  /*13c0*/  WARPGROUP.DEPBAR.LE gsb0, 0x0 ;  /* 0x00008000000079c5 */ /* 0x000fe40000010000 */
        /* <DEDUP_REMOVED lines=42> */
[----:B------:R-:W-:Y:S03]  /*1670*/  HGMMA.64x256x8.F32.TF32 R24, gdesc[UR8], R24, gsb0 ;  /* 0x07e00000081879f0 */ /* 0x000fe60008002818 */
[----:B------:R-:W-:Y:S02]  /*1680*/  WARPGROUP.DEPBAR.LE gsb0, 0x0 ;  /* 0x00008000000079c5 */ /* 0x000fe40000010000 */
[----:B------:R-:W-:Y:S05]  /*1690*/  @!P1 BRA `(.L_x_18) ;  /* 0x0000000400a49947 */ /* 0x000fea0003800000 */
[----:B------:R-:W-:-:S04]  /*16a0*/  UIADD3 UR6, UR39, 0x1, URZ ;  /* 0x0000000127067890 */ /* 0x000fc8000fffe03f */
[----:B------:R-:W-:-:S04]  /*16b0*/  UISETP.NE.AND UP0, UPT, UR6, 0x2, UPT ;  /* 0x000000020600788c */ /* 0x000fc8000bf05270 */
[----:B------:R-:W-:Y:S02]  /*16c0*/  USEL UR7, URZ, 0x1, UP0 ;  /* 0x000000013f077887 */ /* 0x000fe40008000000 */
[----:B------:R-:W-:Y:S02]  /*16d0*/  USEL UR6, UR6, URZ, UP0 ;  /* 0x0000003f06067287 */ /* 0x000fe40008000000 */
[----:B------:R-:W-:-:S06]  /*16e0*/  ULOP3.LUT UR7, UR38, UR7, URZ, 0x3c, !UPT ;  /* 0x0000000726077292 */ /* 0x000fcc000f8e3c3f */
[----:B01----:R-:W-:Y:S01]  /*16f0*/  IMAD.U32 R5, RZ, RZ, UR7 ;  /* 0x00000007ff057e24 */ /* 0x003fe2000f8e00ff */
[----:B------:R-:W-:-:S06]  /*1700*/  UMOV UR7, UR39 ;  /* 0x0000002700077c82 */ /* 0x000fcc0008000000 */
.L_x_25:
[----:B01----:R-:W-:Y:S05]  /*1710*/  @!P0 BRA `(.L_x_19) ;  /* 0x0000000000048947 */ /* 0x003fea0003800000 */
[----:B------:R-:W-:Y:S01]  /*1720*/  BPT.TRAP 0x1 ;  /* 0x000000040000795c */ /* 0x000fe20000300000 */
.L_x_19:
[----:B------:R-:W0:Y:S01]  /*1730*/  S2UR UR9, SR_CgaCtaId ;  /* 0x00000000000979c3 */ /* 0x000e220000008800 */
[----:B------:R-:W-:Y:S01]  /*1740*/  UMOV UR8, 0x400 ;  /* 0x0000040000087882 */ /* 0x000fe20000000000 */
[----:B------:R-:W-:Y:S01]  /*1750*/  SHF.L.U32 R3, R5, 0x1f, RZ ;  /* 0x0000001f05037819 */ /* 0x000fe200000006ff */
[----:B0-----:R-:W-:-:S04]  /*1760*/  ULEA UR8, UR9, UR8, 0x18 ;  /* 0x0000000809087291 */ /* 0x001fc8000f8ec03f */
[----:B------:R-:W-:-:S09]  /*1770*/  ULEA UR9, UR6, UR8, 0x3 ;  /* 0x0000000806097291 */ /* 0x000fd2000f8e183f */
[----:B------:R0:W1:Y:S01]  /*1780*/  SYNCS.PHASECHK.TRANS64.TRYWAIT P1, [UR9], R3 ;  /* 0x00000003ff0075a7 */ /* 0x0000620008020149 */
[----:B------:R-:W-:Y:S05]  /*1790*/  @!P0 BRA `(.L_x_20) ;  /* 0x0000000000048947 */ /* 0x000fea0003800000 */
[----:B------:R-:W-:Y:S01]  /*17a0*/  BPT.TRAP 0x1 ;  /* 0x000000040000795c */ /* 0x000fe20000300000 */
.L_x_20:
[----:B-1----:R-:W-:Y:S05]  /*17b0*/  @P1 BRA `(.L_x_21) ;  /* 0x0000000000081947 */ /* 0x002fea0003800000 */
[----:B------:R-:W1:Y:S02]  /*17c0*/  SYNCS.PHASECHK.TRANS64.TRYWAIT P1, [UR9], R3 ;  /* 0x00000003ff0075a7 */ /* 0x000e640008020149 */
[----:B-1----:R-:W-:Y:S05]  /*17d0*/  @!P1 BRA `(.L_x_22) ;  /* 0x000000a0005c9947 */ /* 0x002fea0003800000 */
.L_x_21:
[----:B------:R-:W-:Y:S01]  /*17e0*/  ULEA UR9, UR6, UR4, 0xb ;  /* 0x0000000406097291 */ /* 0x000fe2000f8e583f */
[----:B------:R-:W-:Y:S01]  /*17f0*/  WARPGROUP.ARRIVE ;  /* 0x00000000000079c5 */ /* 0x000fe20000000000 */
[----:B------:R-:W-:Y:S01]  /*1800*/  ULEA UR10, UR6, UR5, 0xc ;  /* 0x00000005060a7291 */ /* 0x000fe2000f8e603f */
[----:B------:R-:W-:Y:S01]  /*1810*/  UMOV UR13, 0x40000040 ;  /* 0x40000040000d7882 */ /* 0x000fe20000000000 */
[----:B------:R-:W-:-:S03]  /*1820*/  UMOV UR15, 0x40000040 ;  /* 0x40000040000f7882 */ /* 0x000fc60000000000 */
[----:B------:R-:W-:Y:S02]  /*1830*/  UMOV UR12, UR9 ;  /* 0x00000009000c7c82 */ /* 0x000fe40008000000 */
[----:B------:R-:W-:Y:S02]  /*1840*/  UMOV UR14, UR10 ;  /* 0x0000000a000e7c82 */ /* 0x000fe40008000000 */
[----:B------:R-:W-:Y:S01]  /*1850*/  HGMMA.64x256x8.F32.TF32 R24, gdesc[UR12], R24, gsb0 ;  /* 0x07e000000c1879f0 */ /* 0x000fe20008002818 */
        /* <DEDUP_REMOVED lines=58> */
[----:B------:R-:W-:Y:S01]  /*1c00*/  BPT.TRAP 0x1 ;  /* 0x000000040000795c */ /* 0x000fe20000300000 */
.L_x_23:
[----:B------:R-:W-:Y:S01]  /*1c10*/  ULEA UR8, UR7, UR8, 0x3 ;  /* 0x0000000807087291 */ /* 0x000fe2000f8e183f */
[----:B------:R-:W-:-:S03]  /*1c20*/  ISETP.GT.U32.AND P1, PT, R19, 0x1, PT ;  /* 0x000000011300780c */ /* 0x000fc60003f24070 */
[----:B------:R-:W-:-:S04]  /*1c30*/  UIADD3 UR8, UR8, 0x10, URZ ;  /* 0x0000001008087890 */ /* 0x000fc8000fffe03f */
[----:B------:R-:W-:-:S09]  /*1c40*/  UPRMT UR8, URZ, 0x654, UR8 ;  /* 0x000006543f087896 */ /* 0x000fd20008000008 */
[----:B------:R-:W-:Y:S01]  /*1c50*/  SYNCS.ARRIVE.TRANS64.RED.A1T0 RZ, [UR8], RZ ;  /* 0x000000ffffff79a7 */ /* 0x000fe20008100408 */
[----:B------:R-:W-:Y:S05]  /*1c60*/  @P1 BRA `(.L_x_24) ;  /* 0x0000000000041947 */ /* 0x000fea0003800000 */
[----:B------:R-:W-:Y:S01]  /*1c70*/  BPT.TRAP 0x1 ;  /* 0x000000040000795c */ /* 0x000fe20000300000 */
.L_x_24:
[----:B------:R-:W-:Y:S01]  /*1c80*/  UIADD3 UR6, UR6, 0x1, URZ ;  /* 0x0000000106067890 */ /* 0x000fe2000fffe03f */
[C---:B------:R-:W-:Y:S01]  /*1c90*/  ISETP.GT.AND P1, PT, R0.reuse, 0x1, PT ;  /* 0x000000010000780c */ /* 0x040fe20003f24270 */
[----:B------:R-:W-:Y:S01]  /*1ca0*/  UIADD3 UR7, UR7, 0x1, URZ ;  /* 0x0000000107077890 */ /* 0x000fe2000fffe03f */
[----:B------:R-:W-:Y:S01]  /*1cb0*/  VIADD R0, R0, 0xffffffff ;  /* 0xffffffff00007836 */ /* 0x000fe20000000000 */
[----:B------:R-:W-:Y:S02]  /*1cc0*/  UISETP.NE.AND UP0, UPT, UR6, 0x2, UPT ;  /* 0x000000020600788c */ /* 0x000fe4000bf05270 */
[----:B------:R-:W-:Y:S02]  /*1cd0*/  UISETP.NE.AND UP1, UPT, UR7, 0x2, UPT ;  /* 0x000000020700788c */ /* 0x000fe4000bf25270 */
[----:B------:R-:W-:Y:S02]  /*1ce0*/  USEL UR8, URZ, 0x1, UP0 ;  /* 0x000000013f087887 */ /* 0x000fe40008000000 */
[----:B------:R-:W-:-:S02]  /*1cf0*/  USEL UR6, UR6, URZ, UP0 ;  /* 0x0000003f06067287 */ /* 0x000fc40008000000 */
[----:B------:R-:W-:Y:S02]  /*1d00*/  USEL UR7, UR7, URZ, UP1 ;  /* 0x0000003f07077287 */ /* 0x000fe40008800000 */
[----:B------:R-:W-:Y:S01]  /*1d10*/  LOP3.LUT R5, R5, UR8, RZ, 0x3c, !PT ;  /* 0x0000000805057c12 */ /* 0x000fe2000f8e3cff */
[----:B------:R-:W-:Y:S09]  /*1d20*/  @P1 BRA `(.L_x_25) ;  /* 0xfffffff800781947 */ /* 0x000ff2000383ffff */
.L_x_18:
[----:B------:R-:W2:Y:S02]  /*1d30*/  LDC R0, c[0x0][0x28c] ;  /* 0x0000a300ff007b82 */ /* 0x000ea40000000800 */
[----:B--2---:R-:W-:-:S13]  /*1d40*/  ISETP.GE.AND P1, PT, R0, 0x1, PT ;  /* 0x000000010000780c */ /* 0x004fda0003f26270 */
[----:B------:R-:W-:Y:S05]  /*1d50*/  @!P1 BRA `(.L_x_26) ;  /* 0x0000000000409947 */ /* 0x000fea0003800000 */
[----:B------:R-:W-:Y:S05]  /*1d60*/  @!P0 BRA `(.L_x_27) ;  /* 0x0000000000048947 */ /* 0x000fea0003800000 */
[----:B------:R-:W-:Y:S01]  /*1d70*/  BPT.TRAP 0x1 ;  /* 0x000000040000795c */ /* 0x000fe20000300000 */
.L_x_27:
[----:B------:R-:W2:Y:S01]  /*1d80*/  S2UR UR6, SR_CgaCtaId ;  /* 0x00000000000679c3 */ /* 0x000ea20000008800 */
[----:B------:R-:W-:Y:S01]  /*1d90*/  UISETP.LT.AND UP0, UPT, UR40, 0x1, UPT ;  /* 0x000000012800788c */ /* 0x000fe2000bf01270 */
[----:B------:R-:W-:Y:S01]  /*1da0*/  ISETP.GT.U32.AND P0, PT, R19, 0x1, PT ;  /* 0x000000011300780c */ /* 0x000fe20003f04070 */
[----:B------:R-:W-:Y:S02]  /*1db0*/  UMOV UR5, 0x400 ;  /* 0x0000040000057882 */ /* 0x000fe40000000000 */
[----:B------:R-:W-:-:S04]  /*1dc0*/  USEL UR4, UR40, 0x1, UP0 ;  /* 0x0000000128047887 */ /* 0x000fc80008000000 */
[----:B------:R-:W-:-:S04]  /*1dd0*/  UIADD3 UR4, UR39, UR40, -UR4 ;  /* 0x0000002827047290 */ /* 0x000fc8000fffe804 */
[----:B------:R-:W-:-:S04]  /*1de0*/  USHF.L.U32 UR4, UR4, 0x3, URZ ;  /* 0x0000000304047899 */ /* 0x000fc8000800063f */
[----:B------:R-:W-:Y:S02]  /*1df0*/  ULOP3.LUT UR4, UR4, 0x8, URZ, 0xc0, !UPT ;  /* 0x0000000804047892 */ /* 0x000fe4000f8ec03f */
[----:B--2---:R-:W-:-:S04]  /*1e00*/  ULEA UR5, UR6, UR5, 0x18 ;  /* 0x0000000506057291 */ /* 0x004fc8000f8ec03f */
[----:B------:R-:W-:-:S04]  /*1e10*/  UIADD3 UR4, UR5, 0x10, UR4 ;  /* 0x0000001005047890 */ /* 0x000fc8000fffe004 */
[----:B------:R-:W-:-:S09]  /*1e20*/  UPRMT UR4, URZ, 0x654, UR4 ;  /* 0x000006543f047896 */ /* 0x000fd20008000004 */
[----:B------:R-:W-:Y:S01]  /*1e30*/  SYNCS.ARRIVE.TRANS64.RED.A1T0 RZ, [UR4], RZ ;  /* 0x000000ffffff79a7 */ /* 0x000fe20008100404 */
[----:B------:R-:W-:Y:S05]  /*1e40*/  @P0 BRA `(.L_x_26) ;  /* 0x0000000000040947 */ /* 0x000fea0003800000 */
[----:B------:R-:W-:Y:S01]  /*1e50*/  BPT.TRAP 0x1 ;  /* 0x000000040000795c */ /* 0x000fe20000300000 */
.L_x_26:
[----:B------:R-:W2:Y:S01]  /*1e60*/  LDC R7, c[0x0][0x288] ;  /* 0x0000a200ff077b82 */ /* 0x000ea20000000800 */
[----:B01----:R-:W-:Y:S01]  /*1e70*/  SHF.R.U32.HI R3, RZ, 0x2, R18 ;  /* 0x00000002ff037819 */ /* 0x003fe20000011612 */
[----:B------:R-:W-:Y:S01]  /*1e80*/  UIADD3 UR39, UR40, UR39, URZ ;  /* 0x0000002728277290 */ /* 0x000fe2000fffe03f */
[C---:B------:R-:W-:Y:S01]  /*1e90*/  LOP3.LUT R4, R18.reuse, 0x60, RZ, 0xc0, !PT ;  /* 0x0000006012047812 */ /* 0x040fe200078ec0ff */
[----:B------:R-:W-:Y:S01]  /*1ea0*/  ULDC UR8, c[0x0][0x284] ;  /* 0x0000a10000087ab9 */ /* 0x000fe20000000800 */
[----:B------:R-:W-:Y:S01]  /*1eb0*/  LOP3.LUT R3, R3, 0x7, RZ, 0xc0, !PT ;  /* 0x0000000703037812 */ /* 0x000fe200078ec0ff */
[----:B------:R-:W-:Y:S01]  /*1ec0*/  USHF.R.U32.HI UR4, URZ, 0x1, UR39 ;  /* 0x000000013f047899 */ /* 0x000fe20008011627 */
[----:B------:R-:W-:Y:S01]  /*1ed0*/  SHF.R.U32.HI R10, RZ, 0x1, R4 ;  /* 0x00000001ff0a7819 */ /* 0x000fe20000011604 */
[----:B------:R-:W-:Y:S01]  /*1ee0*/  IMAD.SHL.U32 R4, R18, 0x2, RZ ;  /* 0x0000000212047824 */ /* 0x000fe200078e00ff */
[----:B------:R-:W-:Y:S01]  /*1ef0*/  LOP3.LUT R0, R22, 0x1, RZ, 0xc0, !PT ;  /* 0x0000000116007812 */ /* 0x000fe200078ec0ff */
[----:B------:R-:W-:Y:S01]  /*1f00*/  ULOP3.LUT UR4, UR4, 0x1, URZ, 0xc0, !UPT ;  /* 0x0000000104047892 */ /* 0x000fe2000f8ec03f */
[----:B------:R-:W-:Y:S01]  /*1f10*/  IADD3 R5, RZ, -R10, -R3 ;  /* 0x8000000aff057210 */ /* 0x000fe20007ffe803 */
[----:B------:R-:W-:Y:S01]  /*1f20*/  UISETP.GT.U32.AND UP1, UPT, UR39, 0x1, UPT ;  /* 0x000000012700788c */ /* 0x000fe2000bf24070 */
[----:B------:R-:W-:Y:S01]  /*1f30*/  LOP3.LUT R9, R4, 0x6, RZ, 0xc0, !PT ;  /* 0x0000000604097812 */ /* 0x000fe200078ec0ff */
[C---:B------:R-:W-:Y:S01]  /*1f40*/  IMAD.SHL.U32 R6, R0.reuse, 0x40, RZ ;  /* 0x0000004000067824 */ /* 0x040fe200078e00ff */
[----:B------:R-:W-:Y:S01]  /*1f50*/  UISETP.NE.U32.AND UP0, UPT, UR4, 0x1, UPT ;  /* 0x000000010400788c */ /* 0x000fe2000bf05070 */
[----:B------:R-:W-:Y:S01]  /*1f60*/  IMAD R11, R0, -0x40, R5 ;  /* 0xffffffc0000b7824 */ /* 0x000fe200078e0205 */
[----:B------:R-:W-:Y:S01]  /*1f70*/  LOP3.LUT R0, R18, 0x3, RZ, 0xc0, !PT ;  /* 0x0000000312007812 */ /* 0x000fe200078ec0ff */
[----:B------:R-:W-:Y:S01]  /*1f80*/  ULDC.64 UR6, c[0x0][0x5d0] ;  /* 0x0001740000067ab9 */ /* 0x000fe20000000a00 */
[----:B------:R-:W-:Y:S01]  /*1f90*/  PRMT R8, R9, 0x6540, R152 ;  /* 0x0000654009087816 */ /* 0x000fe20000000098 */
[----:B------:R-:W-:Y:S01]  /*1fa0*/  IMAD.SHL.U32 R152, R152, 0x100, RZ ;  /* 0x0000010098987824 */ /* 0x000fe200078e00ff */
[----:B------:R-:W-:Y:S01]  /*1fb0*/  SHF.R.S32.HI R21, RZ, 0x1f, R23 ;  /* 0x0000001fff157819 */ /* 0x000fe20000011417 */
[----:B------:R-:W-:Y:S01]  /*1fc0*/  UISETP.LT.U32.AND UP1, UPT, UR40, 0x2, UP1 ;  /* 0x000000022800788c */ /* 0x000fe20008f21070 */
[----:B------:R-:W-:Y:S01]  /*1fd0*/  SHF.R.S32.HI R9, RZ, 0x1f, R8 ;  /* 0x0000001fff097819 */ /* 0x000fe20000011408 */
[----:B--2---:R-:W-:Y:S01]  /*1fe0*/  IMAD R13, R0, -0x2, R7 ;  /* 0xfffffffe000d7824 */ /* 0x004fe200078e0207 */
[----:B------:R-:W-:Y:S01]  /*1ff0*/  ISETP.GE.AND P0, PT, R152, R7, PT ;  /* 0x000000079800720c */ /* 0x000fe20003f06270 */
[----:B------:R-:W-:Y:S01]  /*2000*/  IMAD.SHL.U32 R0, R153, 0x80, RZ ;  /* 0x0000008099007824 */ /* 0x000fe200078e00ff */
[----:B------:R-:W-:Y:S01]  /*2010*/  UISETP.GT.U32.AND UP0, UPT, UR40, 0x1, !UP0 ;  /* 0x000000012800788c */ /* 0x000fe2000c704070 */
[----:B------:R-:W-:Y:S01]  /*2020*/  IMAD R4, R21, UR6, RZ ;  /* 0x0000000615047c24 */ /* 0x000fe2000f8e02ff */
[----:B------:R-:W-:Y:S01]  /*2030*/  LOP3.LUT R3, R6, 0x40, R3, 0xe2, !PT ;  /* 0x0000004006037812 */ /* 0x000fe200078ee203 */
[----:B------:R-:W-:Y:S01]  /*2040*/  USEL UR5, URZ, 0x1, !UP1 ;  /* 0x000000013f057887 */ /* 0x000fe2000c800000 */
[C---:B------:R-:W-:Y:S01]  /*2050*/  ISETP.GE.OR P0, PT, R0.reuse, UR8, P0 ;  /* 0x0000000800007c0c */ /* 0x040fe20008706670 */
[----:B------:R-:W-:Y:S01]  /*2060*/  USEL UR4, URZ, 0x1, !UP0 ;  /* 0x000000013f047887 */ /* 0x000fe2000c000000 */
[----:B------:R-:W-:Y:S01]  /*2070*/  IMAD.WIDE R6, R153, 0x80, RZ ;  /* 0x0000008099067825 */ /* 0x000fe200078e02ff */
[----:B------:R-:W-:Y:S01]  /*2080*/  ULOP3.LUT UR39, UR39, 0x1, URZ, 0xc0, !UPT ;  /* 0x0000000127277892 */ /* 0x000fe2000f8ec03f */
[----:B------:R-:W-:Y:S01]  /*2090*/  IADD3 R0, -R0, UR8, R11 ;  /* 0x0000000800007c10 */ /* 0x000fe2000fffe10b */
[----:B------:R-:W-:Y:S01]  /*20a0*/  ULOP3.LUT UR38, UR4, UR38, UR5, 0x96, !UPT ;  /* 0x0000002604267292 */ /* 0x000fe2000f8e9605 */
[C---:B------:R-:W-:Y:S01]  /*20b0*/  IMAD R15, R23.reuse, UR7, R4 ;  /* 0x00000007170f7c24 */ /* 0x040fe2000f8e0204 */
[----:B------:R-:W-:Y:S01]  /*20c0*/  LOP3.LUT R169, R6, R3, R10, 0xfe, !PT ;  /* 0x0000000306a97212 */ /* 0x000fe200078efe0a */
[----:B------:R-:W-:-:S04]  /*20d0*/  IMAD.WIDE.U32 R4, R23, UR6, R8 ;  /* 0x0000000617047c25 */ /* 0x000fc8000f8e0008 */
[----:B------:R-:W-:Y:S02]  /*20e0*/  IMAD.IADD R5, R5, 0x1, R15 ;  /* 0x0000000105057824 */ /* 0x000fe400078e020f */
[----:B------:R-:W-:Y:S02]  /*20f0*/  IMAD.IADD R3, R13, 0x1, -R152 ;  /* 0x000000010d037824 */ /* 0x000fe400078e0a98 */
[----:B------:R-:W-:Y:S01]  /*2100*/  IMAD.MOV.U32 R153, RZ, RZ, -0x1 ;  /* 0xffffffffff997424 */ /* 0x000fe200078e00ff */
[----:B------:R-:W-:Y:S06]  /*2110*/  @P0 BRA `(.L_x_28) ;  /* 0x0000007800d80947 */ /* 0x000fec0003800000 */
[----:B------:R-:W0:Y:S01]  /*2120*/  LDC.64 R10, c[0x0][0x5c8] ;  /* 0x00017200ff0a7b82 */ /* 0x000e220000000a00 */
[----:B-----5:R-:W-:Y:S01]  /*2130*/  FSETP.NEU.AND P0, PT, R155, RZ, PT ;  /* 0x000000ff9b00720b */ /* 0x020fe20003f0d000 */
[----:B------:R-:W-:Y:S01]  /*2140*/  BSSY B0, `(.L_x_28) ;  /* 0x00007b3000007945 */ /* 0x000fe20003800000 */
[----:B------:R-:W-:-:S04]  /*2150*/  ISETP.GT.AND P1, PT, R3, RZ, PT ;  /* 0x000000ff0300720c */ /* 0x000fc80003f24270 */
[----:B------:R-:W-:Y:S01]  /*2160*/  ISETP.GT.AND P2, PT, R0, RZ, P1 ;  /* 0x000000ff0000720c */ /* 0x000fe20000f44270 */
[-C--:B0-----:R-:W-:Y:S02]  /*2170*/  IMAD R12, R7, R10.reuse, RZ ;  /* 0x0000000a070c7224 */ /* 0x081fe400078e02ff */
[----:B------:R-:W-:-:S04]  /*2180*/  IMAD.WIDE.U32 R162, R169, R10, R4 ;  /* 0x0000000aa9a27225 */ /* 0x000fc800078e0004 */
[----:B------:R-:W-:-:S04]  /*2190*/  IMAD R5, R169, R11, R12 ;  /* 0x0000000ba9057224 */ /* 0x000fc800078e020c */
[----:B------:R-:W-:Y:S01]  /*21a0*/  IMAD.IADD R171, R163, 0x1, R5 ;  /* 0x00000001a3ab7824 */ /* 0x000fe200078e0205 */
[----:B------:R-:W-:Y:S06]  /*21b0*/  @!P0 BRA `(.L_x_29) ;  /* 0x0000005400948947 */ /* 0x000fec0003800000 */
[----:B------:R-:W0:Y:S01]  /*21c0*/  LDC.64 R14, c[0x0][0x5b8] ;  /* 0x00016e00ff0e7b82 */ /* 0x000e220000000a00 */
[----:B------:R-:W-:-:S07]  /*21d0*/  ULDC.64 UR4, c[0x0][0x5c0] ;  /* 0x0001700000047ab9 */ /* 0x000fce0000000a00 */
[----:B------:R-:W1:Y:S08]  /*21e0*/  LDC.64 R166, c[0x0][0x5b0] ;  /* 0x00016c00ffa67b82 */ /* 0x000e700000000a00 */
[----:B------:R-:W2:Y:S01]  /*21f0*/  LDC.64 R12, c[0x0][0x5a8] ;  /* 0x00016a00ff0c7b82 */ /* 0x000ea20000000a00 */
[-C--:B0-----:R-:W-:Y:S02]  /*2200*/  IMAD R4, R21, R14.reuse, RZ ;  /* 0x0000000e15047224 */ /* 0x081fe400078e02ff */
[----:B------:R-:W-:-:S04]  /*2210*/  IMAD.WIDE.U32 R164, R23, R14, R8 ;  /* 0x0000000e17a47225 */ /* 0x000fc800078e0008 */
[----:B------:R-:W-:Y:S02]  /*2220*/  IMAD R161, R23, R15, R4 ;  /* 0x0000000f17a17224 */ /* 0x000fe400078e0204 */
[-C--:B-1----:R-:W-:Y:S02]  /*2230*/  IMAD R6, R7, R166.reuse, RZ ;  /* 0x000000a607067224 */ /* 0x082fe400078e02ff */
[----:B------:R-:W-:Y:S02]  /*2240*/  IMAD.IADD R21, R165, 0x1, R161 ;  /* 0x00000001a5157824 */ /* 0x000fe400078e02a1 */
[----:B------:R-:W-:Y:S02]  /*2250*/  IMAD.MOV.U32 R20, RZ, RZ, R164 ;  /* 0x000000ffff147224 */ /* 0x000fe400078e00a4 */
[C---:B------:R-:W-:Y:S02]  /*2260*/  IMAD R163, R169.reuse, R167, R6 ;  /* 0x000000a7a9a37224 */ /* 0x040fe400078e0206 */
[----:B------:R-:W-:-:S04]  /*2270*/  IMAD.WIDE.U32 R4, R169, R166, R20 ;  /* 0x000000a6a9047225 */ /* 0x000fc800078e0014 */
[----:B------:R-:W-:Y:S01]  /*2280*/  IMAD.IADD R5, R5, 0x1, R163 ;  /* 0x0000000105057824 */ /* 0x000fe200078e02a3 */
[----:B--2---:R-:W-:-:S04]  /*2290*/  LEA R6, P0, R4, R12, 0x2 ;  /* 0x0000000c04067211 */ /* 0x004fc800078010ff */
[----:B------:R-:W-:-:S05]  /*22a0*/  LEA.HI.X R7, R4, R13, R5, 0x2, P0 ;  /* 0x0000000d04077211 */ /* 0x000fca00000f1405 */
[----:B------:R0:W2:Y:S01]  /*22b0*/  @P2 LDG.E.LTC128B R15, desc[UR36][R6.64] ;  /* 0x00000024060f2981 */ /* 0x0000a2000c1e1920 */
[----:B------:R-:W-:Y:S01]  /*22c0*/  IMAD.WIDE.U32 R4, R169, R166, R8 ;  /* 0x000000a6a9047225 */ /* 0x000fe200078e0008 */
[----:B------:R-:W-:Y:S01]  /*22d0*/  ISETP.GT.AND P0, PT, R3, 0x1, PT ;  /* 0x000000010300780c */ /* 0x000fe20003f04270 */
[----:B------:R-:W-:Y:S02]  /*22e0*/  BSSY B1, `(.L_x_30) ;  /* 0x0000013000017945 */ /* 0x000fe40003800000 */
[----:B------:R-:W-:Y:S02]  /*22f0*/  IMAD.IADD R5, R163, 0x1, R5 ;  /* 0x00000001a3057824 */ /* 0x000fe400078e0205 */
[----:B------:R-:W-:Y:S02]  /*2300*/  IMAD.SHL.U32 R158, R166, 0x8, RZ ;  /* 0x00000008a69e7824 */ /* 0x000fe400078e00ff */
[----:B------:R-:W-:Y:S01]  /*2310*/  IMAD.WIDE.U32 R156, R23, R14, R4 ;  /* 0x0000000e179c7225 */ /* 0x000fe200078e0004 */
[----:B------:R-:W-:-:S03]  /*2320*/  LEA R4, P3, R162, UR4, 0x2 ;  /* 0x00000004a2047c11 */ /* 0x000fc6000f8610ff */
[----:B0-----:R-:W-:Y:S01]  /*2330*/  IMAD.IADD R7, R161, 0x1, R157 ;  /* 0x00000001a1077824 */ /* 0x001fe200078e029d */
[----:B------:R-:W-:Y:S02]  /*2340*/  LEA.HI.X R5, R162, UR5, R171, 0x2, P3 ;  /* 0x00000005a2057c11 */ /* 0x000fe400098f14ab */
[----:B------:R-:W-:Y:S02]  /*2350*/  ISETP.GT.AND P3, PT, R0, RZ, P0 ;  /* 0x000000ff0000720c */ /* 0x000fe40000764270 */
[----:B------:R-:W-:-:S04]  /*2360*/  LEA R6, P4, R156, R12, 0x2 ;  /* 0x0000000c9c067211 */ /* 0x000fc800078810ff */
[----:B------:R-:W-:Y:S02]  /*2370*/  LEA.HI.X R7, R156, R13, R7, 0x2, P4 ;  /* 0x0000000d9c077211 */ /* 0x000fe400020f1407 */
[----:B--2---:R-:W-:-:S05]  /*2380*/  LOP3.LUT R152, R15, 0xffffe000, RZ, 0xc0, !PT ;  /* 0xffffe0000f987812 */ /* 0x004fca00078ec0ff */
[----:B------:R-:W-:-:S04]  /*2390*/  FMUL R159, R152, R155 ;  /* 0x0000009b989f7220 */ /* 0x000fc80000400000 */
[----:B------:R-:W-:Y:S01]  /*23a0*/  FFMA R173, R24, R154, R159 ;  /* 0x0000009a18ad7223 */ /* 0x000fe2000000009f */
[----:B------:R-:W-:-:S04]  /*23b0*/  SHF.L.U64.HI R159, R166, 0x3, R167 ;  /* 0x00000003a69f7819 */ /* 0x000fc800000102a7 */
[----:B------:R-:W-:Y:S01]  /*23c0*/  F2FP.TF32.F32.PACK_B R173, R173 ;  /* 0x000000adffad723e */ /* 0x000fe200024050ff */
[----:B------:R-:W-:-:S04]  /*23d0*/  IMAD.WIDE.U32 R158, R169, R166, R158 ;  /* 0x000000a6a99e7225 */ /* 0x000fc800078e009e */
[----:B------:R0:W-:Y:S01]  /*23e0*/  @P2 STG.E desc[UR36][R4.64], R173 ;  /* 0x000000ad04002986 */ /* 0x0001e2000c101924 */
[----:B------:R-:W-:Y:S05]  /*23f0*/  @!P3 BRA `(.L_x_31) ;  /* 0x000000000004b947 */ /* 0x000fea0003800000 */
[----:B------:R1:W5:Y:S02]  /*2400*/  LDG.E.LTC128B R15, desc[UR36][R6.64+0x4] ;  /* 0x00000424060f7981 */ /* 0x000364000c1e1920 */
.L_x_31:
[----:B------:R-:W-:Y:S05]  /*2410*/  BSYNC B1 ;  /* 0x0000000000017941 */ /* 0x000fea0003800000 */
.L_x_30:
[----:B-----5:R-:W-:Y:S01]  /*2420*/  LOP3.LUT R20, R15, 0xffffe000, RZ, 0xc0, !PT ;  /* 0xffffe0000f147812 */ /* 0x020fe200078ec0ff */
[----:B------:R-:W-:Y:S01]  /*2430*/  IMAD.IADD R163, R163, 0x1, R159 ;  /* 0x00000001a3a37824 */ /* 0x000fe200078e029f */
[----:B------:R-:W-:Y:S01]  /*2440*/  IADD3 R164, P2, R164, R158, RZ ;  /* 0x0000009ea4a47210 */ /* 0x000fe20007f5e0ff */
[----:B------:R-:W-:Y:S01]  /*2450*/  IMAD.MOV.U32 R152, RZ, RZ, R15 ;  /* 0x000000ffff987224 */ /* 0x000fe200078e000f */
[----:B------:R-:W-:Y:S01]  /*2460*/  ISETP.GT.AND P1, PT, R0, 0x8, P1 ;  /* 0x000000080000780c */ /* 0x000fe20000f24270 */
[----:B------:R-:W-:Y:S02]  /*2470*/  FMUL R20, R20, R155 ;  /* 0x0000009b14147220 */ /* 0x000fe40000400000 */
[----:B------:R-:W-:Y:S02]  /*2480*/  IMAD.X R21, R163, 0x1, R21, P2 ;  /* 0x00000001a3157824 */ /* 0x000fe400010e0615 */
[----:B------:R-:W-:Y:S01]  /*2490*/  FFMA R157, R25, R154, R20 ;  /* 0x0000009a199d7223 */ /* 0x000fe20000000014 */
[----:B------:R-:W-:-:S04]  /*24a0*/  LEA R20, P2, R164, R12, 0x2 ;  /* 0x0000000ca4147211 */ /* 0x000fc800078410ff */
[----:B------:R-:W-:Y:S02]  /*24b0*/  F2FP.TF32.F32.PACK_B R157, R157 ;  /* 0x0000009dff9d723e */ /* 0x000fe400024050ff */
[----:B------:R-:W-:-:S03]  /*24c0*/  LEA.HI.X R21, R164, R13, R21, 0x2, P2 ;  /* 0x0000000da4157211 */ /* 0x000fc600010f1415 */
[----:B------:R2:W-:Y:S04]  /*24d0*/  @P3 STG.E desc[UR36][R4.64+0x4], R157 ;  /* 0x0000049d04003986 */ /* 0x0005e8000c101924 */
[----:B------:R-:W3:Y:S01]  /*24e0*/  @P1 LDG.E.LTC128B R152, desc[UR36][R20.64] ;  /* 0x0000002414981981 */ /* 0x000ee2000c1e1920 */
[----:B------:R-:W-:Y:S01]  /*24f0*/  IADD3 R8, P2, R8, R158, RZ ;  /* 0x0000009e08087210 */ /* 0x000fe20007f5e0ff */
[----:B------:R-:W-:Y:S01]  /*2500*/  BSSY B1, `(.L_x_32) ;  /* 0x0000011000017945 */ /* 0x000fe20003800000 */
[----:B------:R-:W-:Y:S02]  /*2510*/  SHF.L.U64.HI R11, R10, 0x5, R11 ;  /* 0x000000050a0b7819 */ /* 0x000fe4000001020b */
[----:B------:R-:W-:Y:S01]  /*2520*/  ISETP.GT.AND P0, PT, R0, 0x8, P0 ;  /* 0x000000080000780c */ /* 0x000fe20000704270 */
[----:B------:R-:W-:Y:S01]  /*2530*/  IMAD.X R9, R9, 0x1, R163, P2 ;  /* 0x0000000109097824 */ /* 0x000fe200010e06a3 */
[----:B------:R-:W-:Y:S01]  /*2540*/  LEA R10, P2, R10, R4, 0x5 ;  /* 0x000000040a0a7211 */ /* 0x000fe200078428ff */
[----:B------:R-:W-:-:S04]  /*2550*/  IMAD.WIDE.U32 R14, R23, R14, R8 ;  /* 0x0000000e170e7225 */ /* 0x000fc800078e0008 */
[----:B------:R-:W-:Y:S01]  /*2560*/  IMAD.X R11, R11, 0x1, R5, P2 ;  /* 0x000000010b0b7824 */ /* 0x000fe200010e0605 */
[----:B------:R-:W-:Y:S01]  /*2570*/  LEA R8, P3, R14, R12, 0x2 ;  /* 0x0000000c0e087211 */ /* 0x000fe200078610ff */
[----:B------:R-:W-:-:S05]  /*2580*/  IMAD.IADD R9, R161, 0x1, R15 ;  /* 0x00000001a1097824 */ /* 0x000fca00078e020f */
[----:B------:R-:W-:Y:S02]  /*2590*/  LEA.HI.X R9, R14, R13, R9, 0x2, P3 ;  /* 0x0000000d0e097211 */ /* 0x000fe400018f1409 */
[----:B---3--:R-:W-:-:S05]  /*25a0*/  LOP3.LUT R24, R152, 0xffffe000, RZ, 0xc0, !PT ;  /* 0xffffe00098187812 */ /* 0x008fca00078ec0ff */
[----:B------:R-:W-:-:S04]  /*25b0*/  FMUL R25, R24, R155 ;  /* 0x0000009b18197220 */ /* 0x000fc80000400000 */
[----:B------:R-:W-:-:S05]  /*25c0*/  FFMA R25, R26, R154, R25 ;  /* 0x0000009a1a197223 */ /* 0x000fca0000000019 */
[----:B------:R-:W-:-:S05]  /*25d0*/  F2FP.TF32.F32.PACK_B R25, R25 ;  /* 0x00000019ff19723e */ /* 0x000fca00024050ff */
[----:B------:R2:W-:Y:S01]  /*25e0*/  @P1 STG.E desc[UR36][R10.64], R25 ;  /* 0x000000190a001986 */ /* 0x0005e2000c101924 */
[----:B------:R-:W-:Y:S05]  /*25f0*/  @!P0 BRA `(.L_x_33) ;  /* 0x0000000000048947 */ /* 0x000fea0003800000 */
[----:B------:R3:W5:Y:S02]  /*2600*/  LDG.E.LTC128B R152, desc[UR36][R8.64+0x4] ;  /* 0x0000042408987981 */ /* 0x000764000c1e1920 */
.L_x_33:
[----:B------:R-:W-:Y:S05]  /*2610*/  BSYNC B1 ;  /* 0x0000000000017941 */ /* 0x000fea0003800000 */
.L_x_32:
[----:B-----5:R-:W-:Y:S01]  /*2620*/  LOP3.LUT R12, R152, 0xffffe000, RZ, 0xc0, !PT ;  /* 0xffffe000980c7812 */ /* 0x020fe200078ec0ff */
[----:B------:R-:W-:Y:S01]  /*2630*/  BSSY B1, `(.L_x_34) ;  /* 0x0000009000017945 */ /* 0x000fe20003800000 */
[----:B------:R-:W-:-:S03]  /*2640*/  ISETP.GT.AND P1, PT, R3, 0x8, PT ;  /* 0x000000080300780c */ /* 0x000fc60003f24270 */
[----:B------:R-:W-:Y:S01]  /*2650*/  FMUL R12, R12, R155 ;  /* 0x0000009b0c0c7220 */ /* 0x000fe20000400000 */
[----:B------:R-:W-:-:S03]  /*2660*/  ISETP.GT.AND P2, PT, R0, RZ, P1 ;  /* 0x000000ff0000720c */ /* 0x000fc60000f44270 */
[----:B------:R-:W-:-:S05]  /*2670*/  FFMA R27, R27, R154, R12 ;  /* 0x0000009a1b1b7223 */ /* 0x000fca000000000c */
[----:B------:R-:W-:-:S05]  /*2680*/  F2FP.TF32.F32.PACK_B R27, R27 ;  /* 0x0000001bff1b723e */ /* 0x000fca00024050ff */
[----:B------:R4:W-:Y:S01]  /*2690*/  @P0 STG.E desc[UR36][R10.64+0x4], R27 ;  /* 0x0000041b0a000986 */ /* 0x0009e2000c101924 */
[----:B------:R-:W-:Y:S05]  /*26a0*/  @!P2 BRA `(.L_x_35) ;  /* 0x000000000004a947 */ /* 0x000fea0003800000 */
[----:B------:R0:W5:Y:S02]  /*26b0*/  LDG.E.LTC128B R152, desc[UR36][R6.64+0x20] ;  /* 0x0000202406987981 */ /* 0x000164000c1e1920 */
.L_x_35:
[----:B------:R-:W-:Y:S05]  /*26c0*/  BSYNC B1 ;  /* 0x0000000000017941 */ /* 0x000fea0003800000 */
.L_x_34:
        /* <DEDUP_REMOVED lines=10> */
.L_x_37:
[----:B------:R-:W-:Y:S05]  /*2770*/  BSYNC B1 ;  /* 0x0000000000017941 */ /* 0x000fea0003800000 */
.L_x_36:
[----:B-----5:R-:W-:Y:S01]  /*2780*/  LOP3.LUT R12, R152, 0xffffe000, RZ, 0xc0, !PT ;  /* 0xffffe000980c7812 */ /* 0x020fe200078ec0ff */
[----:B------:R-:W-:Y:S01]  /*2790*/  BSSY B1, `(.L_x_38) ;  /* 0x0000008000017945 */ /* 0x000fe20003800000 */
[----:B------:R-:W-:-:S03]  /*27a0*/  ISETP.GT.AND P1, PT, R0, 0x8, P1 ;  /* 0x000000080000780c */ /* 0x000fc60000f24270 */
[----:B------:R-:W-:-:S04]  /*27b0*/  FMUL R12, R12, R155 ;  /* 0x0000009b0c0c7220 */ /* 0x000fc80000400000 */
[----:B------:R-:W-:-:S05]  /*27c0*/  FFMA R29, R29, R154, R12 ;  /* 0x0000009a1d1d7223 */ /* 0x000fca000000000c */
[----:B------:R-:W-:-:S05]  /*27d0*/  F2FP.TF32.F32.PACK_B R29, R29 ;  /* 0x0000001dff1d723e */ /* 0x000fca00024050ff */
[----:B------:R0:W-:Y:S01]  /*27e0*/  @P3 STG.E desc[UR36][R4.64+0x24], R29 ;  /* 0x0000241d04003986 */ /* 0x0001e2000c101924 */
[----:B------:R-:W-:Y:S05]  /*27f0*/  @!P1 BRA `(.L_x_39) ;  /* 0x0000000000049947 */ /* 0x000fea0003800000 */
[----:B------:R0:W5:Y:S02]  /*2800*/  LDG.E.LTC128B R152, desc[UR36][R8.64+0x20] ;  /* 0x0000202408987981 */ /* 0x000164000c1e1920 */
.L_x_39:
[----:B------:R-:W-:Y:S05]  /*2810*/  BSYNC B1 ;  /* 0x0000000000017941 */ /* 0x000fea0003800000 */
.L_x_38:
[----:B-----5:R-:W-:Y:S01]  /*2820*/  LOP3.LUT R12, R152, 0xffffe000, RZ, 0xc0, !PT ;  /* 0xffffe000980c7812 */ /* 0x020fe200078ec0ff */
[----:B------:R-:W-:Y:S01]  /*2830*/  BSSY B1, `(.L_x_40) ;  /* 0x0000008000017945 */ /* 0x000fe20003800000 */
[----:B------:R-:W-:-:S03]  /*2840*/  ISETP.GT.AND P0, PT, R0, 0x8, P0 ;  /* 0x000000080000780c */ /* 0x000fc60000704270 */
[----:B0-----:R-:W-:-:S04]  /*2850*/  FMUL R13, R12, R155 ;  /* 0x0000009b0c0d7220 */ /* 0x001fc80000400000 */
[----:B------:R-:W-:-:S05]  /*2860*/  FFMA R13, R30, R154, R13 ;  /* 0x0000009a1e0d7223 */ /* 0x000fca000000000d */
[----:B------:R-:W-:-:S05]  /*2870*/  F2FP.TF32.F32.PACK_B R13, R13 ;  /* 0x0000000dff0d723e */ /* 0x000fca00024050ff */
[----:B------:R0:W-:Y:S01]  /*2880*/  @P1 STG.E desc[UR36][R10.64+0x20], R13 ;  /* 0x0000200d0a001986 */ /* 0x0001e2000c101924 */
[----:B------:R-:W-:Y:S05]  /*2890*/  @!P0 BRA `(.L_x_41) ;  /* 0x0000000000048947 */ /* 0x000fea0003800000 */
[----:B------:R0:W5:Y:S02]  /*28a0*/  LDG.E.LTC128B R152, desc[UR36][R8.64+0x24] ;  /* 0x0000242408987981 */ /* 0x000164000c1e1920 */
.L_x_41:
[----:B------:R-:W-:Y:S05]  /*28b0*/  BSYNC B1 ;  /* 0x0000000000017941 */ /* 0x000fea0003800000 */
.L_x_40:
        /* <DEDUP_REMOVED lines=10> */
.L_x_43:
[----:B------:R-:W-:Y:S05]  /*2960*/  BSYNC B1 ;  /* 0x0000000000017941 */ /* 0x000fea0003800000 */
.L_x_42:
[----:B-----5:R-:W-:Y:S01]  /*2970*/  LOP3.LUT R12, R152, 0xffffe000, RZ, 0xc0, !PT ;  /* 0xffffe000980c7812 */ /* 0x020fe200078ec0ff */
[----:B------:R-:W-:Y:S01]  /*2980*/  BSSY B1, `(.L_x_44) ;  /* 0x0000009000017945 */ /* 0x000fe20003800000 */
[----:B------:R-:W-:-:S03]  /*2990*/  ISETP.GT.AND P0, PT, R3, 0x11, PT ;  /* 0x000000110300780c */ /* 0x000fc60003f04270 */
[----:B0-----:R-:W-:Y:S01]  /*29a0*/  FMUL R13, R12, R155 ;  /* 0x0000009b0c0d7220 */ /* 0x001fe20000400000 */
[----:B------:R-:W-:-:S03]  /*29b0*/  ISETP.GT.AND P3, PT, R0, RZ, P0 ;  /* 0x000000ff0000720c */ /* 0x000fc60000764270 */
[----:B------:R-:W-:-:S05]  /*29c0*/  FFMA R13, R32, R154, R13 ;  /* 0x0000009a200d7223 */ /* 0x000fca000000000d */
[----:B------:R-:W-:-:S05]  /*29d0*/  F2FP.TF32.F32.PACK_B R13, R13 ;  /* 0x0000000dff0d723e */ /* 0x000fca00024050ff */
[----:B------:R0:W-:Y:S01]  /*29e0*/  @P2 STG.E desc[UR36][R4.64+0x40], R13 ;  /* 0x0000400d04002986 */ /* 0x0001e2000c101924 */
[----:B------:R-:W-:Y:S05]  /*29f0*/  @!P3 BRA `(.L_x_45) ;  /* 0x000000000004b947 */ /* 0x000fea0003800000 */
[----:B------:R0:W5:Y:S02]  /*2a00*/  LDG.E.LTC128B R152, desc[UR36][R6.64+0x44] ;  /* 0x0000442406987981 */ /* 0x000164000c1e1920 */
.L_x_45:
[----:B------:R-:W-:Y:S05]  /*2a10*/  BSYNC B1 ;  /* 0x0000000000017941 */ /* 0x000fea0003800000 */
.L_x_44:
        /* <DEDUP_REMOVED lines=9> */
.L_x_47:
[----:B------:R-:W-:Y:S05]  /*2ab0*/  BSYNC B1 ;  /* 0x0000000000017941 */ /* 0x000fea0003800000 */
.L_x_46:
        /* <DEDUP_REMOVED lines=9> */
.L_x_49:
[----:B------:R-:W-:Y:S05]  /*2b50*/  BSYNC B1 ;  /* 0x0000000000017941 */ /* 0x000fea0003800000 */
.L_x_48:
        /* <DEDUP_REMOVED lines=10> */
.L_x_51:
[----:B------:R-:W-:Y:S05]  /*2c00*/  BSYNC B1 ;  /* 0x0000000000017941 */ /* 0x000fea0003800000 */
.L_x_50:
        /* <DEDUP_REMOVED lines=10> */
.L_x_53:
[----:B------:R-:W-:Y:S05]  /*2cb0*/  BSYNC B1 ;  /* 0x0000000000017941 */ /* 0x000fea0003800000 */
.L_x_52:
        /* <DEDUP_REMOVED lines=9> */
.L_x_55:
[----:B------:R-:W-:Y:S05]  /*2d50*/  BSYNC B1 ;  /* 0x0000000000017941 */ /* 0x000fea0003800000 */
.L_x_54:
        /* <DEDUP_REMOVED lines=9> */
.L_x_57:
[----:B------:R-:W-:Y:S05]  /*2df0*/  BSYNC B1 ;  /* 0x0000000000017941 */ /* 0x000fea0003800000 */
.L_x_56:
        /* <DEDUP_REMOVED lines=10> */
.L_x_59:
[----:B------:R-:W-:Y:S05]  /*2ea0*/  BSYNC B1 ;  /* 0x0000000000017941 */ /* 0x000fea0003800000 */
.L_x_58:
        /* <DEDUP_REMOVED lines=10> */
.L_x_61:
[----:B------:R-:W-:Y:S05]  /*2f50*/  BSYNC B1 ;  /* 0x0000000000017941 */ /* 0x000fea0003800000 */
.L_x_60:
        /* <DEDUP_REMOVED lines=9> */
.L_x_63:
[----:B------:R-:W-:Y:S05]  /*2ff0*/  BSYNC B1 ;  /* 0x0000000000017941 */ /* 0x000fea0003800000 */
.L_x_62:
        /* <DEDUP_REMOVED lines=9> */
.L_x_65:
[----:B------:R-:W-:Y:S05]  /*3090*/  BSYNC B1 ;  /* 0x0000000000017941 */ /* 0x000fea0003800000 */
.L_x_64:
        /* <DEDUP_REMOVED lines=10> */
.L_x_67:
[----:B------:R-:W-:Y:S05]  /*3140*/  BSYNC B1 ;  /* 0x0000000000017941 */ /* 0x000fea0003800000 */
.L_x_66:
        /* <DEDUP_REMOVED lines=10> */
.L_x_69:
[----:B------:R-:W-:Y:S05]  /*31f0*/  BSYNC B1 ;  /* 0x0000000000017941 */ /* 0x000fea0003800000 */
.L_x_68:
        /* <DEDUP_REMOVED lines=9> */
.L_x_71:
[----:B------:R-:W-:Y:S05]  /*3290*/  BSYNC B1 ;  /* 0x0000000000017941 */ /* 0x000fea0003800000 */
.L_x_70:
        /* <DEDUP_REMOVED lines=9> */
.L_x_73:
[----:B------:R-:W-:Y:S05]  /*3330*/  BSYNC B1 ;  /* 0x0000000000017941 */ /* 0x000fea0003800000 */
.L_x_72:
        /* <DEDUP_REMOVED lines=10> */
.L_x_75:
[----:B------:R-:W-:Y:S05]  /*33e0*/  BSYNC B1 ;  /* 0x0000000000017941 */ /* 0x000fea0003800000 */
.L_x_74:
        /* <DEDUP_REMOVED lines=10> */
.L_x_77:
[----:B------:R-:W-:Y:S05]  /*3490*/  BSYNC B1 ;  /* 0x0000000000017941 */ /* 0x000fea0003800000 */
.L_x_76:
        /* <DEDUP_REMOVED lines=9> */
.L_x_79:
[----:B------:R-:W-:Y:S05]  /*3530*/  BSYNC B1 ;  /* 0x0000000000017941 */ /* 0x000fea0003800000 */
.L_x_78:
        /* <DEDUP_REMOVED lines=9> */
.L_x_81:
[----:B------:R-:W-:Y:S05]  /*35d0*/  BSYNC B1 ;  /* 0x0000000000017941 */ /* 0x000fea0003800000 */
.L_x_80:
        /* <DEDUP_REMOVED lines=10> */
.L_x_83:
[----:B------:R-:W-:Y:S05]  /*3680*/  BSYNC B1 ;  /* 0x0000000000017941 */ /* 0x000fea0003800000 */
.L_x_82:
        /* <DEDUP_REMOVED lines=10> */
.L_x_85:
[----:B------:R-:W-:Y:S05]  /*3730*/  BSYNC B1 ;  /* 0x0000000000017941 */ /* 0x000fea0003800000 */
.L_x_84:
        /* <DEDUP_REMOVED lines=9> */
.L_x_87:
[----:B------:R-:W-:Y:S05]  /*37d0*/  BSYNC B1 ;  /* 0x0000000000017941 */ /* 0x000fea0003800000 */
.L_x_86:
        /* <DEDUP_REMOVED lines=9> */
.L_x_89:
[----:B------:R-:W-:Y:S05]  /*3870*/  BSYNC B1 ;  /* 0x0000000000017941 */ /* 0x000fea0003800000 */
.L_x_88:
        /* <DEDUP_REMOVED lines=10> */
.L_x_91:
[----:B------:R-:W-:Y:S05]  /*3920*/  BSYNC B1 ;  /* 0x0000000000017941 */ /* 0x000fea0003800000 */
.L_x_90:
        /* <DEDUP_REMOVED lines=10> */
.L_x_93:
[----:B------:R-:W-:Y:S05]  /*39d0*/  BSYNC B1 ;  /* 0x0000000000017941 */ /* 0x000fea0003800000 */
.L_x_92:
        /* <DEDUP_REMOVED lines=9> */
.L_x_95:
[----:B------:R-:W-:Y:S05]  /*3a70*/  BSYNC B1 ;  /* 0x0000000000017941 */ /* 0x000fea0003800000 */
.L_x_94:
        /* <DEDUP_REMOVED lines=9> */
.L_x_97:
[----:B------:R-:W-:Y:S05]  /*3b10*/  BSYNC B1 ;  /* 0x0000000000017941 */ /* 0x000fea0003800000 */
.L_x_96:
        /* <DEDUP_REMOVED lines=10> */
.L_x_99:
[----:B------:R-:W-:Y:S05]  /*3bc0*/  BSYNC B1 ;  /* 0x0000000000017941 */ /* 0x000fea0003800000 */
.L_x_98:
        /* <DEDUP_REMOVED lines=10> */
.L_x_101:
[----:B------:R-:W-:Y:S05]  /*3c70*/  BSYNC B1 ;  /* 0x0000000000017941 */ /* 0x000fea0003800000 */
.L_x_100:
        /* <DEDUP_REMOVED lines=9> */
.L_x_103:
[----:B------:R-:W-:Y:S05]  /*3d10*/  BSYNC B1 ;  /* 0x0000000000017941 */ /* 0x000fea0003800000 */
.L_x_102:
        /* <DEDUP_REMOVED lines=9> */
.L_x_105:
[----:B------:R-:W-:Y:S05]  /*3db0*/  BSYNC B1 ;  /* 0x0000000000017941 */ /* 0x000fea0003800000 */
.L_x_104:
        /* <DEDUP_REMOVED lines=10> */
.L_x_107:
[----:B------:R-:W-:Y:S05]  /*3e60*/  BSYNC B1 ;  /* 0x0000000000017941 */ /* 0x000fea0003800000 */
.L_x_106:
        /* <DEDUP_REMOVED lines=10> */
.L_x_109:
[----:B------:R-:W-:Y:S05]  /*3f10*/  BSYNC B1 ;  /* 0x0000000000017941 */ /* 0x000fea0003800000 */
.L_x_108:
        /* <DEDUP_REMOVED lines=9> */
.L_x_111:
[----:B------:R-:W-:Y:S05]  /*3fb0*/  BSYNC B1 ;  /* 0x0000000000017941 */ /* 0x000fea0003800000 */
.L_x_110:
        /* <DEDUP_REMOVED lines=9> */
.L_x_113:
[----:B------:R-:W-:Y:S05]  /*4050*/  BSYNC B1 ;  /* 0x0000000000017941 */ /* 0x000fea0003800000 */
.L_x_112:
        /* <DEDUP_REMOVED lines=10> */
.L_x_115:
[----:B------:R-:W-:Y:S05]  /*4100*/  BSYNC B1 ;  /* 0x0000000000017941 */ /* 0x000fea0003800000 */
.L_x_114:
        /* <DEDUP_REMOVED lines=10> */
.L_x_117:
[----:B------:R-:W-:Y:S05]  /*41b0*/  BSYNC B1 ;  /* 0x0000000000017941 */ /* 0x000fea0003800000 */
.L_x_116:
        /* <DEDUP_REMOVED lines=9> */
.L_x_119:
[----:B------:R-:W-:Y:S05]  /*4250*/  BSYNC B1 ;  /* 0x0000000000017941 */ /* 0x000fea0003800000 */
.L_x_118:
        /* <DEDUP_REMOVED lines=9> */
.L_x_121:
[----:B------:R-:W-:Y:S05]  /*42f0*/  BSYNC B1 ;  /* 0x0000000000017941 */ /* 0x000fea0003800000 */
.L_x_120:
        /* <DEDUP_REMOVED lines=10> */
.L_x_123:
[----:B------:R-:W-:Y:S05]  /*43a0*/  BSYNC B1 ;  /* 0x0000000000017941 */ /* 0x000fea0003800000 */
.L_x_122:
        /* <DEDUP_REMOVED lines=10> */
.L_x_125:
[----:B------:R-:W-:Y:S05]  /*4450*/  BSYNC B1 ;  /* 0x0000000000017941 */ /* 0x000fea0003800000 */
.L_x_124:
        /* <DEDUP_REMOVED lines=9> */
.L_x_127:
[----:B------:R-:W-:Y:S05]  /*44f0*/  BSYNC B1 ;  /* 0x0000000000017941 */ /* 0x000fea0003800000 */
.L_x_126:
        /* <DEDUP_REMOVED lines=9> */
.L_x_129:
[----:B------:R-:W-:Y:S05]  /*4590*/  BSYNC B1 ;  /* 0x0000000000017941 */ /* 0x000fea0003800000 */
.L_x_128:
        /* <DEDUP_REMOVED lines=10> */
.L_x_131:
[----:B------:R-:W-:Y:S05]  /*4640*/  BSYNC B1 ;  /* 0x0000000000017941 */ /* 0x000fea0003800000 */
.L_x_130:
        /* <DEDUP_REMOVED lines=10> */
.L_x_133:
[----:B------:R-:W-:Y:S05]  /*46f0*/  BSYNC B1 ;  /* 0x0000000000017941 */ /* 0x000fea0003800000 */
.L_x_132:
        /* <DEDUP_REMOVED lines=9> */
.L_x_135:
[----:B------:R-:W-:Y:S05]  /*4790*/  BSYNC B1 ;  /* 0x0000000000017941 */ /* 0x000fea0003800000 */
.L_x_134:
        /* <DEDUP_REMOVED lines=9> */
.L_x_137:
[----:B------:R-:W-:Y:S05]  /*4830*/  BSYNC B1 ;  /* 0x0000000000017941 */ /* 0x000fea0003800000 */
.L_x_136:
        /* <DEDUP_REMOVED lines=10> */
.L_x_139:
[----:B------:R-:W-:Y:S05]  /*48e0*/  BSYNC B1 ;  /* 0x0000000000017941 */ /* 0x000fea0003800000 */
.L_x_138:
        /* <DEDUP_REMOVED lines=10> */
.L_x_141:
[----:B------:R-:W-:Y:S05]  /*4990*/  BSYNC B1 ;  /* 0x0000000000017941 */ /* 0x000fea0003800000 */
.L_x_140:
        /* <DEDUP_REMOVED lines=9> */
.L_x_143:
[----:B------:R-:W-:Y:S05]  /*4a30*/  BSYNC B1 ;  /* 0x0000000000017941 */ /* 0x000fea0003800000 */
.L_x_142:
        /* <DEDUP_REMOVED lines=9> */
.L_x_145:
[----:B------:R-:W-:Y:S05]  /*4ad0*/  BSYNC B1 ;  /* 0x0000000000017941 */ /* 0x000fea0003800000 */
.L_x_144:
        /* <DEDUP_REMOVED lines=10> */
.L_x_147:
[----:B------:R-:W-:Y:S05]  /*4b80*/  BSYNC B1 ;  /* 0x0000000000017941 */ /* 0x000fea0003800000 */
.L_x_146:
        /* <DEDUP_REMOVED lines=10> */
.L_x_149:
[----:B------:R-:W-:Y:S05]  /*4c30*/  BSYNC B1 ;  /* 0x0000000000017941 */ /* 0x000fea0003800000 */
.L_x_148:
        /* <DEDUP_REMOVED lines=9> */
.L_x_151:
[----:B------:R-:W-:Y:S05]  /*4cd0*/  BSYNC B1 ;  /* 0x0000000000017941 */ /* 0x000fea0003800000 */
.L_x_150:
        /* <DEDUP_REMOVED lines=9> */
.L_x_153:
[----:B------:R-:W-:Y:S05]  /*4d70*/  BSYNC B1 ;  /* 0x0000000000017941 */ /* 0x000fea0003800000 */
.L_x_152:
        /* <DEDUP_REMOVED lines=10> */
.L_x_155:
[----:B------:R-:W-:Y:S05]  /*4e20*/  BSYNC B1 ;  /* 0x0000000000017941 */ /* 0x000fea0003800000 */
.L_x_154:
        /* <DEDUP_REMOVED lines=10> */
.L_x_157:
[----:B------:R-:W-:Y:S05]  /*4ed0*/  BSYNC B1 ;  /* 0x0000000000017941 */ /* 0x000fea0003800000 */
.L_x_156:
        /* <DEDUP_REMOVED lines=9> */
.L_x_159:
[----:B------:R-:W-:Y:S05]  /*4f70*/  BSYNC B1 ;  /* 0x0000000000017941 */ /* 0x000fea0003800000 */
.L_x_158:
        /* <DEDUP_REMOVED lines=9> */
.L_x_161:
[----:B------:R-:W-:Y:S05]  /*5010*/  BSYNC B1 ;  /* 0x0000000000017941 */ /* 0x000fea0003800000 */
.L_x_160:
        /* <DEDUP_REMOVED lines=10> */
.L_x_163:
[----:B------:R-:W-:Y:S05]  /*50c0*/  BSYNC B1 ;  /* 0x0000000000017941 */ /* 0x000fea0003800000 */
.L_x_162:
        /* <DEDUP_REMOVED lines=10> */
.L_x_165:
[----:B------:R-:W-:Y:S05]  /*5170*/  BSYNC B1 ;  /* 0x0000000000017941 */ /* 0x000fea0003800000 */
.L_x_164:
        /* <DEDUP_REMOVED lines=9> */
.L_x_167:
[----:B------:R-:W-:Y:S05]  /*5210*/  BSYNC B1 ;  /* 0x0000000000017941 */ /* 0x000fea0003800000 */
.L_x_166:
        /* <DEDUP_REMOVED lines=9> */
.L_x_169:
[----:B------:R-:W-:Y:S05]  /*52b0*/  BSYNC B1 ;  /* 0x0000000000017941 */ /* 0x000fea0003800000 */
.L_x_168:
        /* <DEDUP_REMOVED lines=10> */
.L_x_171:
[----:B------:R-:W-:Y:S05]  /*5360*/  BSYNC B1 ;  /* 0x0000000000017941 */ /* 0x000fea0003800000 */
.L_x_170:
        /* <DEDUP_REMOVED lines=10> */
.L_x_173:
[----:B------:R-:W-:Y:S05]  /*5410*/  BSYNC B1 ;  /* 0x0000000000017941 */ /* 0x000fea0003800000 */
.L_x_172:
        /* <DEDUP_REMOVED lines=9> */
.L_x_175:
[----:B------:R-:W-:Y:S05]  /*54b0*/  BSYNC B1 ;  /* 0x0000000000017941 */ /* 0x000fea0003800000 */
.L_x_174:
        /* <DEDUP_REMOVED lines=9> */
.L_x_177:
[----:B------:R-:W-:Y:S05]  /*5550*/  BSYNC B1 ;  /* 0x0000000000017941 */ /* 0x000fea0003800000 */
.L_x_176:
        /* <DEDUP_REMOVED lines=10> */
.L_x_179:
[----:B------:R-:W-:Y:S05]  /*5600*/  BSYNC B1 ;  /* 0x0000000000017941 */ /* 0x000fea0003800000 */
.L_x_178:
        /* <DEDUP_REMOVED lines=10> */
.L_x_181:
[----:B------:R-:W-:Y:S05]  /*56b0*/  BSYNC B1 ;  /* 0x0000000000017941 */ /* 0x000fea0003800000 */
.L_x_180:
        /* <DEDUP_REMOVED lines=9> */
.L_x_183:
[----:B------:R-:W-:Y:S05]  /*5750*/  BSYNC B1 ;  /* 0x0000000000017941 */ /* 0x000fea0003800000 */
.L_x_182:
        /* <DEDUP_REMOVED lines=9> */
.L_x_185:
[----:B------:R-:W-:Y:S05]  /*57f0*/  BSYNC B1 ;  /* 0x0000000000017941 */ /* 0x000fea0003800000 */
.L_x_184:
        /* <DEDUP_REMOVED lines=10> */
.L_x_187:
[----:B------:R-:W-:Y:S05]  /*58a0*/  BSYNC B1 ;  /* 0x0000000000017941 */ /* 0x000fea0003800000 */
.L_x_186:
        /* <DEDUP_REMOVED lines=10> */
.L_x_189:
[----:B------:R-:W-:Y:S05]  /*5950*/  BSYNC B1 ;  /* 0x0000000000017941 */ /* 0x000fea0003800000 */
.L_x_188:
        /* <DEDUP_REMOVED lines=9> */
.L_x_191:
[----:B------:R-:W-:Y:S05]  /*59f0*/  BSYNC B1 ;  /* 0x0000000000017941 */ /* 0x000fea0003800000 */
.L_x_190:
        /* <DEDUP_REMOVED lines=9> */
.L_x_193:
[----:B------:R-:W-:Y:S05]  /*5a90*/  BSYNC B1 ;  /* 0x0000000000017941 */ /* 0x000fea0003800000 */
.L_x_192:
        /* <DEDUP_REMOVED lines=10> */
.L_x_195:
[----:B------:R-:W-:Y:S05]  /*5b40*/  BSYNC B1 ;  /* 0x0000000000017941 */ /* 0x000fea0003800000 */
.L_x_194:
        /* <DEDUP_REMOVED lines=10> */
.L_x_197:
[----:B------:R-:W-:Y:S05]  /*5bf0*/  BSYNC B1 ;  /* 0x0000000000017941 */ /* 0x000fea0003800000 */
.L_x_196:
        /* <DEDUP_REMOVED lines=9> */
.L_x_199:
[----:B------:R-:W-:Y:S05]  /*5c90*/  BSYNC B1 ;  /* 0x0000000000017941 */ /* 0x000fea0003800000 */
.L_x_198:
        /* <DEDUP_REMOVED lines=9> */
.L_x_201:
[----:B------:R-:W-:Y:S05]  /*5d30*/  BSYNC B1 ;  /* 0x0000000000017941 */ /* 0x000fea0003800000 */
.L_x_200:
        /* <DEDUP_REMOVED lines=10> */
.L_x_203:
[----:B------:R-:W-:Y:S05]  /*5de0*/  BSYNC B1 ;  /* 0x0000000000017941 */ /* 0x000fea0003800000 */
.L_x_202:
        /* <DEDUP_REMOVED lines=10> */
.L_x_205:
[----:B------:R-:W-:Y:S05]  /*5e90*/  BSYNC B1 ;  /* 0x0000000000017941 */ /* 0x000fea0003800000 */
.L_x_204:
        /* <DEDUP_REMOVED lines=9> */
.L_x_207:
[----:B------:R-:W-:Y:S05]  /*5f30*/  BSYNC B1 ;  /* 0x0000000000017941 */ /* 0x000fea0003800000 */
.L_x_206:
        /* <DEDUP_REMOVED lines=9> */
.L_x_209:
[----:B------:R-:W-:Y:S05]  /*5fd0*/  BSYNC B1 ;  /* 0x0000000000017941 */ /* 0x000fea0003800000 */
.L_x_208:
        /* <DEDUP_REMOVED lines=10> */
.L_x_211:
[----:B------:R-:W-:Y:S05]  /*6080*/  BSYNC B1 ;  /* 0x0000000000017941 */ /* 0x000fea0003800000 */
.L_x_210:
        /* <DEDUP_REMOVED lines=10> */
.L_x_213:
[----:B------:R-:W-:Y:S05]  /*6130*/  BSYNC B1 ;  /* 0x0000000000017941 */ /* 0x000fea0003800000 */
.L_x_212:
        /* <DEDUP_REMOVED lines=9> */
.L_x_215:
[----:B------:R-:W-:Y:S05]  /*61d0*/  BSYNC B1 ;  /* 0x0000000000017941 */ /* 0x000fea0003800000 */
.L_x_214:
        /* <DEDUP_REMOVED lines=9> */
.L_x_217:
[----:B------:R-:W-:Y:S05]  /*6270*/  BSYNC B1 ;  /* 0x0000000000017941 */ /* 0x000fea0003800000 */
.L_x_216:
        /* <DEDUP_REMOVED lines=10> */
.L_x_219:
[----:B------:R-:W-:Y:S05]  /*6320*/  BSYNC B1 ;  /* 0x0000000000017941 */ /* 0x000fea0003800000 */
.L_x_218:
        /* <DEDUP_REMOVED lines=10> */
.L_x_221:
[----:B------:R-:W-:Y:S05]  /*63d0*/  BSYNC B1 ;  /* 0x0000000000017941 */ /* 0x000fea0003800000 */
.L_x_220:
        /* <DEDUP_REMOVED lines=9> */
.L_x_223:
[----:B------:R-:W-:Y:S05]  /*6470*/  BSYNC B1 ;  /* 0x0000000000017941 */ /* 0x000fea0003800000 */
.L_x_222:
        /* <DEDUP_REMOVED lines=9> */
.L_x_225:
[----:B------:R-:W-:Y:S05]  /*6510*/  BSYNC B1 ;  /* 0x0000000000017941 */ /* 0x000fea0003800000 */
.L_x_224:
        /* <DEDUP_REMOVED lines=10> */
.L_x_227:
[----:B------:R-:W-:Y:S05]  /*65c0*/  BSYNC B1 ;  /* 0x0000000000017941 */ /* 0x000fea0003800000 */
.L_x_226:
        /* <DEDUP_REMOVED lines=10> */
.L_x_229:
[----:B------:R-:W-:Y:S05]  /*6670*/  BSYNC B1 ;  /* 0x0000000000017941 */ /* 0x000fea0003800000 */
.L_x_228:
        /* <DEDUP_REMOVED lines=9> */
.L_x_231:
[----:B------:R-:W-:Y:S05]  /*6710*/  BSYNC B1 ;  /* 0x0000000000017941 */ /* 0x000fea0003800000 */
.L_x_230:
        /* <DEDUP_REMOVED lines=9> */
.L_x_233:
[----:B------:R-:W-:Y:S05]  /*67b0*/  BSYNC B1 ;  /* 0x0000000000017941 */ /* 0x000fea0003800000 */
.L_x_232:
        /* <DEDUP_REMOVED lines=10> */
.L_x_235:
[----:B------:R-:W-:Y:S05]  /*6860*/  BSYNC B1 ;  /* 0x0000000000017941 */ /* 0x000fea0003800000 */
.L_x_234:
        /* <DEDUP_REMOVED lines=10> */
.L_x_237:
[----:B------:R-:W-:Y:S05]  /*6910*/  BSYNC B1 ;  /* 0x0000000000017941 */ /* 0x000fea0003800000 */
.L_x_236:
        /* <DEDUP_REMOVED lines=9> */
.L_x_239:
[----:B------:R-:W-:Y:S05]  /*69b0*/  BSYNC B1 ;  /* 0x0000000000017941 */ /* 0x000fea0003800000 */
.L_x_238:
        /* <DEDUP_REMOVED lines=9> */
.L_x_241:
[----:B------:R-:W-:Y:S05]  /*6a50*/  BSYNC B1 ;  /* 0x0000000000017941 */ /* 0x000fea0003800000 */
.L_x_240:
        /* <DEDUP_REMOVED lines=10> */
.L_x_243:
[----:B------:R-:W-:Y:S05]  /*6b00*/  BSYNC B1 ;  /* 0x0000000000017941 */ /* 0x000fea0003800000 */
.L_x_242:
        /* <DEDUP_REMOVED lines=10> */
.L_x_245:
[----:B------:R-:W-:Y:S05]  /*6bb0*/  BSYNC B1 ;  /* 0x0000000000017941 */ /* 0x000fea0003800000 */
.L_x_244:
        /* <DEDUP_REMOVED lines=9> */
.L_x_247:
[----:B------:R-:W-:Y:S05]  /*6c50*/  BSYNC B1 ;  /* 0x0000000000017941 */ /* 0x000fea0003800000 */
.L_x_246:
        /* <DEDUP_REMOVED lines=9> */
.L_x_249:
[----:B------:R-:W-:Y:S05]  /*6cf0*/  BSYNC B1 ;  /* 0x0000000000017941 */ /* 0x000fea0003800000 */
.L_x_248:
        /* <DEDUP_REMOVED lines=10> */
.L_x_251:
[----:B------:R-:W-:Y:S05]  /*6da0*/  BSYNC B1 ;  /* 0x0000000000017941 */ /* 0x000fea0003800000 */
.L_x_250:
        /* <DEDUP_REMOVED lines=10> */
.L_x_253:
[----:B------:R-:W-:Y:S05]  /*6e50*/  BSYNC B1 ;  /* 0x0000000000017941 */ /* 0x000fea0003800000 */
.L_x_252:
        /* <DEDUP_REMOVED lines=9> */
.L_x_255:
[----:B------:R-:W-:Y:S05]  /*6ef0*/  BSYNC B1 ;  /* 0x0000000000017941 */ /* 0x000fea0003800000 */
.L_x_254:
        /* <DEDUP_REMOVED lines=9> */
.L_x_257:
[----:B------:R-:W-:Y:S05]  /*6f90*/  BSYNC B1 ;  /* 0x0000000000017941 */ /* 0x000fea0003800000 */
.L_x_256:
        /* <DEDUP_REMOVED lines=10> */
.L_x_259:
[----:B------:R-:W-:Y:S05]  /*7040*/  BSYNC B1 ;  /* 0x0000000000017941 */ /* 0x000fea0003800000 */
.L_x_258:
        /* <DEDUP_REMOVED lines=10> */
.L_x_261:
[----:B------:R-:W-:Y:S05]  /*70f0*/  BSYNC B1 ;  /* 0x0000000000017941 */ /* 0x000fea0003800000 */
.L_x_260:
        /* <DEDUP_REMOVED lines=9> */
.L_x_263:
[----:B------:R-:W-:Y:S05]  /*7190*/  BSYNC B1 ;  /* 0x0000000000017941 */ /* 0x000fea0003800000 */
.L_x_262:
        /* <DEDUP_REMOVED lines=9> */
.L_x_265:
[----:B------:R-:W-:Y:S05]  /*7230*/  BSYNC B1 ;  /* 0x0000000000017941 */ /* 0x000fea0003800000 */
.L_x_264:
        /* <DEDUP_REMOVED lines=10> */
.L_x_267:
[----:B------:R-:W-:Y:S05]  /*72e0*/  BSYNC B1 ;  /* 0x0000000000017941 */ /* 0x000fea0003800000 */
.L_x_266:
        /* <DEDUP_REMOVED lines=10> */
.L_x_269:
[----:B------:R-:W-:Y:S05]  /*7390*/  BSYNC B1 ;  /* 0x0000000000017941 */ /* 0x000fea0003800000 */
.L_x_268:
        /* <DEDUP_REMOVED lines=9> */
.L_x_271:
[----:B------:R-:W-:Y:S05]  /*7430*/  BSYNC B1 ;  /* 0x0000000000017941 */ /* 0x000fea0003800000 */
.L_x_270:
        /* <DEDUP_REMOVED lines=9> */
.L_x_273:
[----:B------:R-:W-:Y:S05]  /*74d0*/  BSYNC B1 ;  /* 0x0000000000017941 */ /* 0x000fea0003800000 */
.L_x_272:
        /* <DEDUP_REMOVED lines=10> */
.L_x_275:
[----:B------:R-:W-:Y:S05]  /*7580*/  BSYNC B1 ;  /* 0x0000000000017941 */ /* 0x000fea0003800000 */
.L_x_274:
        /* <DEDUP_REMOVED lines=10> */
.L_x_277:
[----:B------:R-:W-:Y:S05]  /*7630*/  BSYNC B1 ;  /* 0x0000000000017941 */ /* 0x000fea0003800000 */
.L_x_276:
[----:B01---5:R-:W-:Y:S01]  /*7640*/  LOP3.LUT R6, R152, 0xffffe000, RZ, 0xc0, !PT ;  /* 0xffffe00098067812 */ /* 0x023fe200078ec0ff */
        /* <DEDUP_REMOVED lines=8> */
.L_x_279:
[----:B------:R-:W-:Y:S05]  /*76d0*/  BSYNC B1 ;  /* 0x0000000000017941 */ /* 0x000fea0003800000 */
.L_x_278:
[----:B0-2--5:R-:W-:Y:S01]  /*76e0*/  LOP3.LUT R4, R152, 0xffffe000, RZ, 0xc0, !PT ;  /* 0xffffe00098047812 */ /* 0x025fe200078ec0ff */
[----:B------:R-:W-:Y:S01]  /*76f0*/  @P1 IMAD.MOV.U32 R5, RZ, RZ, R11 ;  /* 0x000000ffff051224 */ /* 0x000fe200078e000b */
[----:B------:R-:W-:Y:S01]  /*7700*/  ISETP.GT.AND P0, PT, R0, 0x8, P0 ;  /* 0x000000080000780c */ /* 0x000fe20000704270 */
[----:B------:R-:W-:Y:S02]  /*7710*/  BSSY B1, `(.L_x_280) ;  /* 0x0000008000017945 */ /* 0x000fe40003800000 */
[----:B------:R-:W-:Y:S01]  /*7720*/  FMUL R3, R4, R155 ;  /* 0x0000009b04037220 */ /* 0x000fe20000400000 */
[----:B------:R-:W-:-:S03]  /*7730*/  @P1 IMAD.MOV.U32 R4, RZ, RZ, R10 ;  /* 0x000000ffff041224 */ /* 0x000fc600078e000a */
[----:B------:R-:W-:-:S05]  /*7740*/  FFMA R3, R150, R154, R3 ;  /* 0x0000009a96037223 */ /* 0x000fca0000000003 */
[----:B------:R-:W-:-:S05]  /*7750*/  F2FP.TF32.F32.PACK_B R3, R3 ;  /* 0x00000003ff03723e */ /* 0x000fca00024050ff */
[----:B------:R0:W-:Y:S01]  /*7760*/  @P1 STG.E desc[UR36][R4.64+0x3e0], R3 ;  /* 0x0003e00304001986 */ /* 0x0001e2000c101924 */
[----:B------:R-:W-:Y:S05]  /*7770*/  @!P0 BRA `(.L_x_281) ;  /* 0x0000000000048947 */ /* 0x000fea0003800000 */
[----:B------:R2:W5:Y:S02]  /*7780*/  LDG.E.LTC128B R152, desc[UR36][R8.64+0x3e4] ;  /* 0x0003e42408987981 */ /* 0x000564000c1e1920 */
.L_x_281:
[----:B------:R-:W-:Y:S05]  /*7790*/  BSYNC B1 ;  /* 0x0000000000017941 */ /* 0x000fea0003800000 */
.L_x_280:
[----:B------:R-:W-:Y:S05]  /*77a0*/  @!P0 BRA `(.L_x_282) ;  /* 0x0000002400308947 */ /* 0x000fea0003800000 */
[----:B-----5:R-:W-:-:S05]  /*77b0*/  LOP3.LUT R152, R152, 0xffffe000, RZ, 0xc0, !PT ;  /* 0xffffe00098987812 */ /* 0x020fca00078ec0ff */
[----:B------:R-:W-:-:S04]  /*77c0*/  FMUL R152, R152, R155 ;  /* 0x0000009b98987220 */ /* 0x000fc80000400000 */
[----:B------:R-:W-:-:S05]  /*77d0*/  FFMA R151, R151, R154, R152 ;  /* 0x0000009a97977223 */ /* 0x000fca0000000098 */
[----:B------:R-:W-:-:S05]  /*77e0*/  F2FP.TF32.F32.PACK_B R151, R151 ;  /* 0x00000097ff97723e */ /* 0x000fca00024050ff */
[----:B------:R0:W-:Y:S01]  /*77f0*/  STG.E desc[UR36][R10.64+0x3e4], R151 ;  /* 0x0003e4970a007986 */ /* 0x0001e2000c101924 */
[----:B------:R-:W-:Y:S05]  /*7800*/  BRA `(.L_x_282) ;  /* 0x0000002400187947 */ /* 0x000fea0003800000 */
.L_x_29:
[----:B------:R-:W-:Y:S01]  /*7810*/  ISETP.GT.AND P3, PT, R3, 0x1, PT ;  /* 0x000000010300780c */ /* 0x000fe20003f64270 */
[----:B------:R-:W-:Y:S01]  /*7820*/  ULDC.64 UR4, c[0x0][0x5c0] ;  /* 0x0001700000047ab9 */ /* 0x000fe20000000a00 */
[-C--:B------:R-:W-:Y:S01]  /*7830*/  FMUL R9, R24, R154.reuse ;  /* 0x0000009a18097220 */ /* 0x080fe20000400000 */
[----:B------:R-:W-:Y:S01]  /*7840*/  LEA R4, P4, R162, UR4, 0x2 ;  /* 0x00000004a2047c11 */ /* 0x000fe2000f8810ff */
[-C--:B------:R-:W-:Y:S01]  /*7850*/  FMUL R25, R25, R154.reuse ;  /* 0x0000009a19197220 */ /* 0x080fe20000400000 */
[----:B------:R-:W-:Y:S01]  /*7860*/  ISETP.GT.AND P0, PT, R0, RZ, P3 ;  /* 0x000000ff0000720c */ /* 0x000fe20001f04270 */
[-C--:B------:R-:W-:Y:S01]  /*7870*/  FMUL R27, R27, R154.reuse ;  /* 0x0000009a1b1b7220 */ /* 0x080fe20000400000 */
[----:B------:R-:W-:Y:S01]  /*7880*/  LEA.HI.X R5, R162, UR5, R171, 0x2, P4 ;  /* 0x00000005a2057c11 */ /* 0x000fe2000a0f14ab */
[-C--:B------:R-:W-:Y:S01]  /*7890*/  FMUL R29, R29, R154.reuse ;  /* 0x0000009a1d1d7220 */ /* 0x080fe20000400000 */
[----:B------:R-:W-:Y:S01]  /*78a0*/  F2FP.TF32.F32.PACK_B R9, R9 ;  /* 0x00000009ff09723e */ /* 0x000fe200024050ff */
[-C--:B------:R-:W-:Y:S01]  /*78b0*/  FMUL R31, R31, R154.reuse ;  /* 0x0000009a1f1f7220 */ /* 0x080fe20000400000 */
[----:B------:R-:W-:Y:S01]  /*78c0*/  F2FP.TF32.F32.PACK_B R25, R25 ;  /* 0x00000019ff19723e */ /* 0x000fe200024050ff */
[----:B------:R-:W-:Y:S01]  /*78d0*/  FMUL R13, R32, R154 ;  /* 0x0000009a200d7220 */ /* 0x000fe20000400000 */
[C---:B------:R-:W-:Y:S01]  /*78e0*/  SHF.L.U64.HI R7, R10.reuse, 0x5, R11 ;  /* 0x000000050a077819 */ /* 0x040fe2000001020b */
[----:B------:R0:W-:Y:S01]  /*78f0*/  @P2 STG.E desc[UR36][R4.64], R9 ;  /* 0x0000000904002986 */ /* 0x0001e2000c101924 */
[----:B------:R-:W-:Y:S01]  /*7900*/  LEA R6, P4, R10, R4, 0x5 ;  /* 0x000000040a067211 */ /* 0x000fe200078828ff */
[-C--:B------:R-:W-:Y:S01]  /*7910*/  FMUL R11, R26, R154.reuse ;  /* 0x0000009a1a0b7220 */ /* 0x080fe20000400000 */
[C---:B------:R-:W-:Y:S01]  /*7920*/  ISETP.GT.AND P1, PT, R0.reuse, 0x8, P1 ;  /* 0x000000080000780c */ /* 0x040fe20000f24270 */
[----:B------:R-:W-:Y:S01]  /*7930*/  @P0 STG.E desc[UR36][R4.64+0x4], R25 ;  /* 0x0000041904000986 */ /* 0x000fe2000c101924 */
[----:B------:R-:W-:Y:S01]  /*7940*/  ISETP.GT.AND P2, PT, R3, 0x8, PT ;  /* 0x000000080300780c */ /* 0x000fe20003f44270 */
[----:B------:R-:W-:Y:S01]  /*7950*/  IMAD.X R7, R7, 0x1, R5, P4 ;  /* 0x0000000107077824 */ /* 0x000fe200020e0605 */
[C---:B------:R-:W-:Y:S01]  /*7960*/  ISETP.GT.AND P3, PT, R0.reuse, 0x8, P3 ;  /* 0x000000080000780c */ /* 0x040fe20001f64270 */
[-C--:B------:R-:W-:Y:S01]  /*7970*/  FMUL R33, R33, R154.reuse ;  /* 0x0000009a21217220 */ /* 0x080fe20000400000 */
[----:B------:R-:W-:Y:S01]  /*7980*/  ISETP.GT.AND P0, PT, R3, 0x9, PT ;  /* 0x000000090300780c */ /* 0x000fe20003f04270 */
[-C--:B------:R-:W-:Y:S01]  /*7990*/  FMUL R35, R35, R154.reuse ;  /* 0x0000009a23237220 */ /* 0x080fe20000400000 */
[----:B------:R-:W-:Y:S01]  /*79a0*/  ISETP.GT.AND P5, PT, R0, RZ, P2 ;  /* 0x000000ff0000720c */ /* 0x000fe200017a4270 */
[-C--:B0-----:R-:W-:Y:S01]  /*79b0*/  FMUL R9, R28, R154.reuse ;  /* 0x0000009a1c097220 */ /* 0x081fe20000400000 */
[C---:B------:R-:W-:Y:S01]  /*79c0*/  ISETP.GT.AND P4, PT, R0.reuse, RZ, P0 ;  /* 0x000000ff0000720c */ /* 0x040fe20000784270 */
[-C--:B------:R-:W-:Y:S01]  /*79d0*/  FMUL R37, R37, R154.reuse ;  /* 0x0000009a25257220 */ /* 0x080fe20000400000 */
[----:B------:R-:W-:Y:S01]  /*79e0*/  F2FP.TF32.F32.PACK_B R11, R11 ;  /* 0x0000000bff0b723e */ /* 0x000fe200024050ff */
[-C--:B------:R-:W-:Y:S01]  /*79f0*/  FMUL R39, R39, R154.reuse ;  /* 0x0000009a27277220 */ /* 0x080fe20000400000 */
[----:B------:R-:W-:Y:S01]  /*7a00*/  F2FP.TF32.F32.PACK_B R27, R27 ;  /* 0x0000001bff1b723e */ /* 0x000fe200024050ff */
[-C--:B------:R-:W-:Y:S01]  /*7a10*/  FMUL R41, R41, R154.reuse ;  /* 0x0000009a29297220 */ /* 0x080fe20000400000 */
[----:B------:R-:W-:Y:S01]  /*7a20*/  F2FP.TF32.F32.PACK_B R9, R9 ;  /* 0x00000009ff09723e */ /* 0x000fe200024050ff */
[----:B------:R0:W-:Y:S01]  /*7a30*/  @P1 STG.E desc[UR36][R6.64], R11 ;  /* 0x0000000b06001986 */ /* 0x0001e2000c101924 */
[----:B------:R-:W-:Y:S01]  /*7a40*/  F2FP.TF32.F32.PACK_B R29, R29 ;  /* 0x0000001dff1d723e */ /* 0x000fe200024050ff */
[-C--:B------:R-:W-:Y:S01]  /*7a50*/  FMUL R43, R43, R154.reuse ;  /* 0x0000009a2b2b7220 */ /* 0x080fe20000400000 */
[C---:B------:R-:W-:Y:S01]  /*7a60*/  ISETP.GT.AND P1, PT, R3.reuse, 0x10, PT ;  /* 0x000000100300780c */ /* 0x040fe20003f24270 */
[----:B------:R-:W-:Y:S01]  /*7a70*/  @P3 STG.E desc[UR36][R6.64+0x4], R27 ;  /* 0x0000041b06003986 */ /* 0x000fe2000c101924 */
[----:B------:R-:W-:Y:S01]  /*7a80*/  ISETP.GT.AND P3, PT, R3, 0x11, PT ;  /* 0x000000110300780c */ /* 0x000fe20003f64270 */
[-C--:B------:R-:W-:Y:S01]  /*7a90*/  FMUL R45, R45, R154.reuse ;  /* 0x0000009a2d2d7220 */ /* 0x080fe20000400000 */
[C---:B------:R-:W-:Y:S01]  /*7aa0*/  ISETP.GT.AND P2, PT, R0.reuse, 0x8, P2 ;  /* 0x000000080000780c */ /* 0x040fe20001744270 */
[----:B------:R1:W-:Y:S01]  /*7ab0*/  @P5 STG.E desc[UR36][R4.64+0x20], R9 ;  /* 0x0000200904005986 */ /* 0x0003e2000c101924 */
[C---:B------:R-:W-:Y:S01]  /*7ac0*/  ISETP.GT.AND P0, PT, R0.reuse, 0x8, P0 ;  /* 0x000000080000780c */ /* 0x040fe20000704270 */
[-C--:B------:R-:W-:Y:S01]  /*7ad0*/  FMUL R47, R47, R154.reuse ;  /* 0x0000009a2f2f7220 */ /* 0x080fe20000400000 */
[----:B------:R-:W-:Y:S01]  /*7ae0*/  ISETP.GT.AND P5, PT, R0, RZ, P1 ;  /* 0x000000ff0000720c */ /* 0x000fe20000fa4270 */
[----:B------:R-:W-:Y:S01]  /*7af0*/  @P4 STG.E desc[UR36][R4.64+0x24], R29 ;  /* 0x0000241d04004986 */ /* 0x000fe2000c101924 */
[-C--:B0-----:R-:W-:Y:S01]  /*7b00*/  FMUL R11, R30, R154.reuse ;  /* 0x0000009a1e0b7220 */ /* 0x081fe20000400000 */
[----:B------:R-:W-:Y:S01]  /*7b10*/  ISETP.GT.AND P4, PT, R0, RZ, P3 ;  /* 0x000000ff0000720c */ /* 0x000fe20001f84270 */
[-C--:B------:R-:W-:Y:S01]  /*7b20*/  FMUL R49, R49, R154.reuse ;  /* 0x0000009a31317220 */ /* 0x080fe20000400000 */
[----:B------:R-:W-:Y:S01]  /*7b30*/  F2FP.TF32.F32.PACK_B R31, R31 ;  /* 0x0000001fff1f723e */ /* 0x000fe200024050ff */
[-C--:B------:R-:W-:Y:S01]  /*7b40*/  FMUL R51, R51, R154.reuse ;  /* 0x0000009a33337220 */ /* 0x080fe20000400000 */
[----:B------:R-:W-:Y:S01]  /*7b50*/  F2FP.TF32.F32.PACK_B R11, R11 ;  /* 0x0000000bff0b723e */ /* 0x000fe200024050ff */
[-C--:B------:R-:W-:Y:S01]  /*7b60*/  FMUL R53, R53, R154.reuse ;  /* 0x0000009a35357220 */ /* 0x080fe20000400000 */
[----:B------:R-:W-:Y:S01]  /*7b70*/  F2FP.TF32.F32.PACK_B R13, R13 ;  /* 0x0000000dff0d723e */ /* 0x000fe200024050ff */
[-C--:B-1----:R-:W-:Y:S01]  /*7b80*/  FMUL R9, R34, R154.reuse ;  /* 0x0000009a22097220 */ /* 0x082fe20000400000 */
[----:B------:R-:W-:Y:S01]  /*7b90*/  F2FP.TF32.F32.PACK_B R33, R33 ;  /* 0x00000021ff21723e */ /* 0x000fe200024050ff */
[----:B------:R0:W-:Y:S01]  /*7ba0*/  @P2 STG.E desc[UR36][R6.64+0x20], R11 ;  /* 0x0000200b06002986 */ /* 0x0001e2000c101924 */
[C---:B------:R-:W-:Y:S01]  /*7bb0*/  ISETP.GT.AND P1, PT, R0.reuse, 0x8, P1 ;  /* 0x000000080000780c */ /* 0x040fe20000f24270 */
[-C--:B------:R-:W-:Y:S01]  /*7bc0*/  FMUL R55, R55, R154.reuse ;  /* 0x0000009a37377220 */ /* 0x080fe20000400000 */
[C---:B------:R-:W-:Y:S01]  /*7bd0*/  ISETP.GT.AND P2, PT, R3.reuse, 0x19, PT ;  /* 0x000000190300780c */ /* 0x040fe20003f44270 */
[----:B------:R-:W-:Y:S01]  /*7be0*/  @P0 STG.E desc[UR36][R6.64+0x24], R31 ;  /* 0x0000241f06000986 */ /* 0x000fe2000c101924 */
[----:B------:R-:W-:Y:S01]  /*7bf0*/  ISETP.GT.AND P0, PT, R3, 0x18, PT ;  /* 0x000000180300780c */ /* 0x000fe20003f04270 */
[-C--:B------:R-:W-:Y:S01]  /*7c00*/  FMUL R57, R57, R154.reuse ;  /* 0x0000009a39397220 */ /* 0x080fe20000400000 */
[----:B------:R-:W-:Y:S01]  /*7c10*/  F2FP.TF32.F32.PACK_B R9, R9 ;  /* 0x00000009ff09723e */ /* 0x000fe200024050ff */
[----:B------:R1:W-:Y:S01]  /*7c20*/  @P5 STG.E desc[UR36][R4.64+0x40], R13 ;  /* 0x0000400d04005986 */ /* 0x0003e2000c101924 */
[C---:B------:R-:W-:Y:S01]  /*7c30*/  ISETP.GT.AND P5, PT, R0.reuse, RZ, P0 ;  /* 0x000000ff0000720c */ /* 0x040fe200007a4270 */
[-C--:B------:R-:W-:Y:S01]  /*7c40*/  FMUL R59, R59, R154.reuse ;  /* 0x0000009a3b3b7220 */ /* 0x080fe20000400000 */
[----:B------:R-:W-:Y:S01]  /*7c50*/  F2FP.TF32.F32.PACK_B R35, R35 ;  /* 0x00000023ff23723e */ /* 0x000fe200024050ff */
[----:B------:R-:W-:Y:S01]  /*7c60*/  @P4 STG.E desc[UR36][R4.64+0x44], R33 ;  /* 0x0000442104004986 */ /* 0x000fe2000c101924 */
[----:B------:R-:W-:Y:S01]  /*7c70*/  ISETP.GT.AND P4, PT, R0, 0x8, P3 ;  /* 0x000000080000780c */ /* 0x000fe20001f84270 */
[-C--:B0-----:R-:W-:Y:S01]  /*7c80*/  FMUL R11, R36, R154.reuse ;  /* 0x0000009a240b7220 */ /* 0x081fe20000400000 */
[----:B------:R-:W-:Y:S01]  /*7c90*/  ISETP.GT.AND P3, PT, R0, RZ, P2 ;  /* 0x000000ff0000720c */ /* 0x000fe20001764270 */
[----:B------:R0:W-:Y:S01]  /*7ca0*/  @P1 STG.E desc[UR36][R6.64+0x40], R9 ;  /* 0x0000400906001986 */ /* 0x0001e2000c101924 */
[----:B------:R-:W-:Y:S01]  /*7cb0*/  F2FP.TF32.F32.PACK_B R37, R37 ;  /* 0x00000025ff25723e */ /* 0x000fe200024050ff */
[-C--:B------:R-:W-:Y:S01]  /*7cc0*/  FMUL R61, R61, R154.reuse ;  /* 0x0000009a3d3d7220 */ /* 0x080fe20000400000 */
[----:B------:R-:W-:Y:S01]  /*7cd0*/  F2FP.TF32.F32.PACK_B R11, R11 ;  /* 0x0000000bff0b723e */ /* 0x000fe200024050ff */
[-C--:B-1----:R-:W-:Y:S01]  /*7ce0*/  FMUL R13, R40, R154.reuse ;  /* 0x0000009a280d7220 */ /* 0x082fe20000400000 */
[----:B------:R-:W-:Y:S01]  /*7cf0*/  ISETP.GT.AND P1, PT, R3, 0x20, PT ;  /* 0x000000200300780c */ /* 0x000fe20003f24270 */
[-C--:B------:R-:W-:Y:S01]  /*7d00*/  FMUL R63, R63, R154.reuse ;  /* 0x0000009a3f3f7220 */ /* 0x080fe20000400000 */
[C---:B------:R-:W-:Y:S01]  /*7d10*/  ISETP.GT.AND P0, PT, R0.reuse, 0x8, P0 ;  /* 0x000000080000780c */ /* 0x040fe20000704270 */
[-C--:B------:R-:W-:Y:S01]  /*7d20*/  FMUL R65, R65, R154.reuse ;  /* 0x0000009a41417220 */ /* 0x080fe20000400000 */
[----:B------:R-:W-:Y:S01]  /*7d30*/  F2FP.TF32.F32.PACK_B R39, R39 ;  /* 0x00000027ff27723e */ /* 0x000fe200024050ff */
[----:B------:R-:W-:Y:S01]  /*7d40*/  @P4 STG.E desc[UR36][R6.64+0x44], R35 ;  /* 0x0000442306004986 */ /* 0x000fe2000c101924 */
[----:B------:R-:W-:Y:S01]  /*7d50*/  ISETP.GT.AND P4, PT, R0, 0x8, P2 ;  /* 0x000000080000780c */ /* 0x000fe20001784270 */
[-C--:B0-----:R-:W-:Y:S01]  /*7d60*/  FMUL R9, R38, R154.reuse ;  /* 0x0000009a26097220 */ /* 0x081fe20000400000 */
[----:B------:R-:W-:Y:S01]  /*7d70*/  ISETP.GT.AND P2, PT, R3, 0x21, PT ;  /* 0x000000210300780c */ /* 0x000fe20003f44270 */
[----:B------:R0:W-:Y:S01]  /*7d80*/  @P5 STG.E desc[UR36][R4.64+0x60], R11 ;  /* 0x0000600b04005986 */ /* 0x0001e2000c101924 */
[C---:B------:R-:W-:Y:S01]  /*7d90*/  ISETP.GT.AND P5, PT, R0.reuse, RZ, P1 ;  /* 0x000000ff0000720c */ /* 0x040fe20000fa4270 */
[-C--:B------:R-:W-:Y:S01]  /*7da0*/  FMUL R67, R67, R154.reuse ;  /* 0x0000009a43437220 */ /* 0x080fe20000400000 */
[----:B------:R-:W-:Y:S01]  /*7db0*/  F2FP.TF32.F32.PACK_B R9, R9 ;  /* 0x00000009ff09723e */ /* 0x000fe200024050ff */
[----:B------:R-:W-:Y:S01]  /*7dc0*/  @P3 STG.E desc[UR36][R4.64+0x64], R37 ;  /* 0x0000642504003986 */ /* 0x000fe2000c101924 */
[C---:B------:R-:W-:Y:S01]  /*7dd0*/  ISETP.GT.AND P3, PT, R0.reuse, RZ, P2 ;  /* 0x000000ff0000720c */ /* 0x040fe20001764270 */
[-C--:B------:R-:W-:Y:S01]  /*7de0*/  FMUL R69, R69, R154.reuse ;  /* 0x0000009a45457220 */ /* 0x080fe20000400000 */
[----:B------:R-:W-:Y:S01]  /*7df0*/  F2FP.TF32.F32.PACK_B R13, R13 ;  /* 0x0000000dff0d723e */ /* 0x000fe200024050ff */
[----:B------:R1:W-:Y:S01]  /*7e00*/  @P0 STG.E desc[UR36][R6.64+0x60], R9 ;  /* 0x0000600906000986 */ /* 0x0003e2000c101924 */
[----:B------:R-:W-:Y:S01]  /*7e10*/  F2FP.TF32.F32.PACK_B R41, R41 ;  /* 0x00000029ff29723e */ /* 0x000fe200024050ff */
[-C--:B------:R-:W-:Y:S01]  /*7e20*/  FMUL R71, R71, R154.reuse ;  /* 0x0000009a47477220 */ /* 0x080fe20000400000 */
[C---:B------:R-:W-:Y:S01]  /*7e30*/  ISETP.GT.AND P0, PT, R3.reuse, 0x28, PT ;  /* 0x000000280300780c */ /* 0x040fe20003f04270 */
[----:B------:R-:W-:Y:S01]  /*7e40*/  @P4 STG.E desc[UR36][R6.64+0x64], R39 ;  /* 0x0000642706004986 */ /* 0x000fe2000c101924 */
[----:B------:R-:W-:Y:S01]  /*7e50*/  ISETP.GT.AND P1, PT, R0, 0x8, P1 ;  /* 0x000000080000780c */ /* 0x000fe20000f24270 */
[-C--:B0-----:R-:W-:Y:S01]  /*7e60*/  FMUL R11, R44, R154.reuse ;  /* 0x0000009a2c0b7220 */ /* 0x081fe20000400000 */
[C---:B------:R-:W-:Y:S01]  /*7e70*/  ISETP.GT.AND P4, PT, R0.reuse, 0x8, P2 ;  /* 0x000000080000780c */ /* 0x040fe20001784270 */
[----:B------:R0:W-:Y:S01]  /*7e80*/  @P5 STG.E desc[UR36][R4.64+0x80], R13 ;  /* 0x0000800d04005986 */ /* 0x0001e2000c101924 */
[----:B------:R-:W-:Y:S01]  /*7e90*/  ISETP.GT.AND P2, PT, R3, 0x29, PT ;  /* 0x000000290300780c */ /* 0x000fe20003f44270 */
[-C--:B------:R-:W-:Y:S01]  /*7ea0*/  FMUL R73, R73, R154.reuse ;  /* 0x0000009a49497220 */ /* 0x080fe20000400000 */
[----:B------:R-:W-:Y:S01]  /*7eb0*/  ISETP.GT.AND P5, PT, R0, RZ, P0 ;  /* 0x000000ff0000720c */ /* 0x000fe200007a4270 */
[-C--:B-1----:R-:W-:Y:S01]  /*7ec0*/  FMUL R9, R42, R154.reuse ;  /* 0x0000009a2a097220 */ /* 0x082fe20000400000 */
[----:B------:R-:W-:Y:S01]  /*7ed0*/  @P3 STG.E desc[UR36][R4.64+0x84], R41 ;  /* 0x0000842904003986 */ /* 0x000fe2000c101924 */
[----:B------:R-:W-:Y:S01]  /*7ee0*/  ISETP.GT.AND P3, PT, R0, RZ, P2 ;  /* 0x000000ff0000720c */ /* 0x000fe20001764270 */
[-C--:B------:R-:W-:Y:S01]  /*7ef0*/  FMUL R75, R75, R154.reuse ;  /* 0x0000009a4b4b7220 */ /* 0x080fe20000400000 */
[----:B------:R-:W-:Y:S01]  /*7f00*/  F2FP.TF32.F32.PACK_B R43, R43 ;  /* 0x0000002bff2b723e */ /* 0x000fe200024050ff */
[-C--:B------:R-:W-:Y:S01]  /*7f10*/  FMUL R77, R77, R154.reuse ;  /* 0x0000009a4d4d7220 */ /* 0x080fe20000400000 */
[----:B------:R-:W-:Y:S01]  /*7f20*/  F2FP.TF32.F32.PACK_B R9, R9 ;  /* 0x00000009ff09723e */ /* 0x000fe200024050ff */
[-C--:B------:R-:W-:Y:S01]  /*7f30*/  FMUL R79, R79, R154.reuse ;  /* 0x0000009a4f4f7220 */ /* 0x080fe20000400000 */
[----:B------:R-:W-:Y:S01]  /*7f40*/  F2FP.TF32.F32.PACK_B R11, R11 ;  /* 0x0000000bff0b723e */ /* 0x000fe200024050ff */
[-C--:B0-----:R-:W-:Y:S01]  /*7f50*/  FMUL R13, R48, R154.reuse ;  /* 0x0000009a300d7220 */ /* 0x081fe20000400000 */
[----:B------:R-:W-:Y:S01]  /*7f60*/  F2FP.TF32.F32.PACK_B R45, R45 ;  /* 0x0000002dff2d723e */ /* 0x000fe200024050ff */
[----:B------:R0:W-:Y:S01]  /*7f70*/  @P1 STG.E desc[UR36][R6.64+0x80], R9 ;  /* 0x0000800906001986 */ /* 0x0001e2000c101924 */
[----:B------:R-:W-:Y:S01]  /*7f80*/  ISETP.GT.AND P1, PT, R3, 0x30, PT ;  /* 0x000000300300780c */ /* 0x000fe20003f24270 */
[-C--:B------:R-:W-:Y:S01]  /*7f90*/  FMUL R81, R81, R154.reuse ;  /* 0x0000009a51517220 */ /* 0x080fe20000400000 */
[C---:B------:R-:W-:Y:S01]  /*7fa0*/  ISETP.GT.AND P0, PT, R0.reuse, 0x8, P0 ;  /* 0x000000080000780c */ /* 0x040fe20000704270 */
[----:B------:R-:W-:Y:S01]  /*7fb0*/  @P4 STG.E desc[UR36][R6.64+0x84], R43 ;  /* 0x0000842b06004986 */ /* 0x000fe2000c101924 */
[C---:B------:R-:W-:Y:S01]  /*7fc0*/  ISETP.GT.AND P4, PT, R0.reuse, 0x8, P2 ;  /* 0x000000080000780c */ /* 0x040fe20001784270 */
[-C--:B------:R-:W-:Y:S01]  /*7fd0*/  FMUL R83, R83, R154.reuse ;  /* 0x0000009a53537220 */ /* 0x080fe20000400000 */
[----:B------:R-:W-:Y:S01]  /*7fe0*/  ISETP.GT.AND P2, PT, R3, 0x31, PT ;  /* 0x000000310300780c */ /* 0x000fe20003f44270 */
[----:B------:R1:W-:Y:S01]  /*7ff0*/  @P5 STG.E desc[UR36][R4.64+0xa0], R11 ;  /* 0x0000a00b04005986 */ /* 0x0003e2000c101924 */
[----:B------:R-:W-:Y:S01]  /*8000*/  ISETP.GT.AND P5, PT, R0, RZ, P1 ;  /* 0x000000ff0000720c */ /* 0x000fe20000fa4270 */
[-C--:B------:R-:W-:Y:S01]  /*8010*/  FMUL R85, R85, R154.reuse ;  /* 0x0000009a55557220 */ /* 0x080fe20000400000 */
[----:B------:R-:W-:Y:S01]  /*8020*/  F2FP.TF32.F32.PACK_B R47, R47 ;  /* 0x0000002fff2f723e */ /* 0x000fe200024050ff */
[-C--:B0-----:R-:W-:Y:S01]  /*8030*/  FMUL R9, R46, R154.reuse ;  /* 0x0000009a2e097220 */ /* 0x081fe20000400000 */
        /* <DEDUP_REMOVED lines=9> */
[C---:B------:R-:W-:Y:S01]  /*80d0*/  ISETP.GT.AND P1, PT, R0.reuse, 0x8, P1 ;  /* 0x000000080000780c */ /* 0x040fe20000f24270 */
[----:B------:R0:W-:Y:S01]  /*80e0*/  @P0 STG.E desc[UR36][R6.64+0xa0], R9 ;  /* 0x0000a00906000986 */ /* 0x0001e2000c101924 */
[----:B------:R-:W-:Y:S01]  /*80f0*/  ISETP.GT.AND P0, PT, R3, 0x38, PT ;  /* 0x000000380300780c */ /* 0x000fe20003f04270 */
[-C--:B------:R-:W-:Y:S01]  /*8100*/  FMUL R93, R93, R154.reuse ;  /* 0x0000009a5d5d7220 */ /* 0x080fe20000400000 */
[----:B------:R-:W-:Y:S01]  /*8110*/  F2FP.TF32.F32.PACK_B R51, R51 ;  /* 0x00000033ff33723e */ /* 0x000fe200024050ff */
        /* <DEDUP_REMOVED lines=10> */
[C---:B------:R-:W-:Y:S01]  /*81c0*/  ISETP.GT.AND P3, PT, R0.reuse, RZ, P2 ;  /* 0x000000ff0000720c */ /* 0x040fe20001764270 */
[-C--:B------:R-:W-:Y:S01]  /*81d0*/  FMUL R99, R99, R154.reuse ;  /* 0x0000009a63637220 */ /* 0x080fe20000400000 */
[----:B------:R-:W-:Y:S01]  /*81e0*/  F2FP.TF32.F32.PACK_B R53, R53 ;  /* 0x00000035ff35723e */ /* 0x000fe200024050ff */
[-C--:B------:R-:W-:Y:S01]  /*81f0*/  FMUL R101, R101, R154.reuse ;  /* 0x0000009a65657220 */ /* 0x080fe20000400000 */
[----:B------:R-:W-:Y:S01]  /*8200*/  F2FP.TF32.F32.PACK_B R9, R9 ;  /* 0x00000009ff09723e */ /* 0x000fe200024050ff */
[-C--:B------:R-:W-:Y:S01]  /*8210*/  FMUL R103, R103, R154.reuse ;  /* 0x0000009a67677220 */ /* 0x080fe20000400000 */
[----:B------:R-:W-:Y:S01]  /*8220*/  ISETP.GT.AND P0, PT, R0, 0x8, P0 ;  /* 0x000000080000780c */ /* 0x000fe20000704270 */
[-C--:B-1----:R-:W-:Y:S01]  /*8230*/  FMUL R13, R56, R154.reuse ;  /* 0x0000009a380d7220 */ /* 0x082fe20000400000 */
[----:B------:R-:W-:Y:S01]  /*8240*/  F2FP.TF32.F32.PACK_B R55, R55 ;  /* 0x00000037ff37723e */ /* 0x000fe200024050ff */
        /* <DEDUP_REMOVED lines=16> */
[----:B------:R-:W-:Y:S01]  /*8350*/  ISETP.GT.AND P1, PT, R0, 0x8, P1 ;  /* 0x000000080000780c */ /* 0x000fe20000f24270 */
[-C--:B------:R-:W-:Y:S01]  /*8360*/  FMUL R113, R113, R154.reuse ;  /* 0x0000009a71717220 */ /* 0x080fe20000400000 */
[----:B------:R-:W-:Y:S01]  /*8370*/  F2FP.TF32.F32.PACK_B R9, R9 ;  /* 0x00000009ff09723e */ /* 0x000fe200024050ff */
[-C--:B------:R-:W-:Y:S01]  /*8380*/  FMUL R115, R115, R154.reuse ;  /* 0x0000009a73737220 */ /* 0x080fe20000400000 */
[-C--:B-1----:R-:W-:Y:S01]  /*8390*/  FMUL R11, R60, R154.reuse ;  /* 0x0000009a3c0b7220 */ /* 0x082fe20000400000 */
[----:B------:R-:W-:Y:S01]  /*83a0*/  F2FP.TF32.F32.PACK_B R59, R59 ;  /* 0x0000003bff3b723e */ /* 0x000fe200024050ff */
[-C--:B------:R-:W-:Y:S01]  /*83b0*/  FMUL R117, R117, R154.reuse ;  /* 0x0000009a75757220 */ /* 0x080fe20000400000 */
        /* <DEDUP_REMOVED lines=58> */
[----:B0-----:R-:W-:Y:S01]  /*8760*/  FMUL R9, R66, R154 ;  /* 0x0000009a42097220 */ /* 0x001fe20000400000 */
[----:B------:R-:W-:Y:S01]  /*8770*/  @P3 STG.E desc[UR36][R4.64+0x144], R65 ;  /* 0x0001444104003986 */ /* 0x000fe2000c101924 */
[----:B------:R-:W-:-:S02]  /*8780*/  ISETP.GT.AND P3, PT, R0, RZ, P2 ;  /* 0x000000ff0000720c */ /* 0x000fc40001764270 */
[----:B------:R-:W-:Y:S02]  /*8790*/  ISETP.GT.AND P0, PT, R0, 0x8, P0 ;  /* 0x000000080000780c */ /* 0x000fe40000704270 */
[----:B------:R-:W-:Y:S01]  /*87a0*/  F2FP.TF32.F32.PACK_B R9, R9 ;  /* 0x00000009ff09723e */ /* 0x000fe200024050ff */
[----:B-1----:R-:W-:Y:S01]  /*87b0*/  FMUL R13, R72, R154 ;  /* 0x0000009a480d7220 */ /* 0x002fe20000400000 */
[----:B------:R-:W-:-:S03]  /*87c0*/  F2FP.TF32.F32.PACK_B R71, R71 ;  /* 0x00000047ff47723e */ /* 0x000fc600024050ff */
[----:B------:R0:W-:Y:S01]  /*87d0*/  @P1 STG.E desc[UR36][R6.64+0x140], R9 ;  /* 0x0001400906001986 */ /* 0x0001e2000c101924 */
[C---:B------:R-:W-:Y:S02]  /*87e0*/  ISETP.GT.AND P1, PT, R3.reuse, 0x60, PT ;  /* 0x000000600300780c */ /* 0x040fe40003f24270 */
[----:B------:R-:W-:Y:S01]  /*87f0*/  F2FP.TF32.F32.PACK_B R13, R13 ;  /* 0x0000000dff0d723e */ /* 0x000fe200024050ff */
[----:B------:R-:W-:Y:S01]  /*8800*/  @P4 STG.E desc[UR36][R6.64+0x144], R67 ;  /* 0x0001444306004986 */ /* 0x000fe2000c101924 */
[C---:B------:R-:W-:Y:S02]  /*8810*/  ISETP.GT.AND P4, PT, R0.reuse, 0x8, P2 ;  /* 0x000000080000780c */ /* 0x040fe40001784270 */
[----:B------:R-:W-:Y:S01]  /*8820*/  ISETP.GT.AND P2, PT, R3, 0x61, PT ;  /* 0x000000610300780c */ /* 0x000fe20003f44270 */
[----:B------:R1:W-:Y:S01]  /*8830*/  @P5 STG.E desc[UR36][R4.64+0x160], R11 ;  /* 0x0001600b04005986 */ /* 0x0003e2000c101924 */
[----:B------:R-:W-:Y:S02]  /*8840*/  ISETP.GT.AND P5, PT, R0, RZ, P1 ;  /* 0x000000ff0000720c */ /* 0x000fe40000fa4270 */
        /* <DEDUP_REMOVED lines=257> */
[----:B------:R-:W-:Y:S01]  /*9860*/  @P3 STG.E desc[UR36][R4.64+0x364], R133 ;  /* 0x0003648504003986 */ /* 0x000fe2000c101924 */
[----:B0-----:R-:W-:Y:S01]  /*9870*/  FMUL R9, R134, R154 ;  /* 0x0000009a86097220 */ /* 0x001fe20000400000 */
[----:B------:R-:W-:-:S02]  /*9880*/  ISETP.GT.AND P3, PT, R0, RZ, P2 ;  /* 0x000000ff0000720c */ /* 0x000fc40001764270 */
[----:B------:R-:W-:Y:S02]  /*9890*/  ISETP.GT.AND P1, PT, R0, 0x8, P1 ;  /* 0x000000080000780c */ /* 0x000fe40000f24270 */
[----:B------:R-:W-:Y:S01]  /*98a0*/  F2FP.TF32.F32.PACK_B R9, R9 ;  /* 0x00000009ff09723e */ /* 0x000fe200024050ff */
[----:B-1----:R-:W-:Y:S01]  /*98b0*/  FMUL R11, R140, R154 ;  /* 0x0000009a8c0b7220 */ /* 0x002fe20000400000 */
[----:B------:R-:W-:-:S03]  /*98c0*/  F2FP.TF32.F32.PACK_B R139, R139 ;  /* 0x0000008bff8b723e */ /* 0x000fc600024050ff */
[----:B------:R0:W-:Y:S01]  /*98d0*/  @P0 STG.E desc[UR36][R6.64+0x360], R9 ;  /* 0x0003600906000986 */ /* 0x0001e2000c101924 */
[----:B------:R-:W-:Y:S02]  /*98e0*/  F2FP.TF32.F32.PACK_B R141, R141 ;  /* 0x0000008dff8d723e */ /* 0x000fe400024050ff */
[----:B------:R-:W-:Y:S01]  /*98f0*/  F2FP.TF32.F32.PACK_B R11, R11 ;  /* 0x0000000bff0b723e */ /* 0x000fe200024050ff */
[----:B------:R-:W-:Y:S01]  /*9900*/  @P4 STG.E desc[UR36][R6.64+0x364], R135 ;  /* 0x0003648706004986 */ /* 0x000fe2000c101924 */
[C---:B------:R-:W-:Y:S02]  /*9910*/  ISETP.GT.AND P4, PT, R3.reuse, 0xe8, PT ;  /* 0x000000e80300780c */ /* 0x040fe40003f84270 */
[----:B------:R-:W-:Y:S01]  /*9920*/  F2FP.TF32.F32.PACK_B R143, R143 ;  /* 0x0000008fff8f723e */ /* 0x000fe200024050ff */
[----:B------:R1:W-:Y:S01]  /*9930*/  @P5 STG.E desc[UR36][R4.64+0x380], R13 ;  /* 0x0003800d04005986 */ /* 0x0003e2000c101924 */
[----:B------:R-:W-:Y:S02]  /*9940*/  ISETP.GT.AND P5, PT, R3, 0xe9, PT ;  /* 0x000000e90300780c */ /* 0x000fe40003fa4270 */
[----:B------:R-:W-:Y:S01]  /*9950*/  F2FP.TF32.F32.PACK_B R145, R145 ;  /* 0x00000091ff91723e */ /* 0x000fe200024050ff */
[----:B------:R-:W-:Y:S01]  /*9960*/  @P3 STG.E desc[UR36][R4.64+0x384], R137 ;  /* 0x0003848904003986 */ /* 0x000fe2000c101924 */
[----:B------:R-:W-:Y:S01]  /*9970*/  ISETP.GT.AND P3, PT, R0, 0x8, P2 ;  /* 0x000000080000780c */ /* 0x000fe20001764270 */
[----:B0-----:R-:W-:Y:S01]  /*9980*/  FMUL R9, R138, R154 ;  /* 0x0000009a8a097220 */ /* 0x001fe20000400000 */
[----:B------:R-:W-:-:S02]  /*9990*/  ISETP.GT.AND P2, PT, R0, RZ, P4 ;  /* 0x000000ff0000720c */ /* 0x000fc40002744270 */
[C---:B------:R-:W-:Y:S02]  /*99a0*/  ISETP.GT.AND P0, PT, R0.reuse, RZ, P5 ;  /* 0x000000ff0000720c */ /* 0x040fe40002f04270 */
[----:B------:R-:W-:Y:S01]  /*99b0*/  ISETP.GT.AND P4, PT, R0, 0x8, P4 ;  /* 0x000000080000780c */ /* 0x000fe20002784270 */
[----:B-1----:R-:W-:Y:S01]  /*99c0*/  FMUL R13, R142, R154 ;  /* 0x0000009a8e0d7220 */ /* 0x002fe20000400000 */
[----:B------:R-:W-:Y:S02]  /*99d0*/  ISETP.GT.AND P5, PT, R0, 0x8, P5 ;  /* 0x000000080000780c */ /* 0x000fe40002fa4270 */
[----:B------:R-:W-:Y:S02]  /*99e0*/  F2FP.TF32.F32.PACK_B R9, R9 ;  /* 0x00000009ff09723e */ /* 0x000fe400024050ff */
[----:B------:R-:W-:Y:S02]  /*99f0*/  F2FP.TF32.F32.PACK_B R13, R13 ;  /* 0x0000000dff0d723e */ /* 0x000fe400024050ff */
[----:B------:R-:W-:Y:S01]  /*9a00*/  F2FP.TF32.F32.PACK_B R147, R147 ;  /* 0x00000093ff93723e */ /* 0x000fe200024050ff */
[----:B------:R0:W-:Y:S01]  /*9a10*/  @P1 STG.E desc[UR36][R6.64+0x380], R9 ;  /* 0x0003800906001986 */ /* 0x0001e2000c101924 */
[----:B------:R-:W-:-:S02]  /*9a20*/  ISETP.GT.AND P1, PT, R3, 0xf8, PT ;  /* 0x000000f80300780c */ /* 0x000fc40003f24270 */
[----:B------:R-:W-:Y:S01]  /*9a30*/  F2FP.TF32.F32.PACK_B R149, R149 ;  /* 0x00000095ff95723e */ /* 0x000fe200024050ff */
[----:B------:R-:W-:Y:S01]  /*9a40*/  @P3 STG.E desc[UR36][R6.64+0x384], R139 ;  /* 0x0003848b06003986 */ /* 0x000fe2000c101924 */
[C---:B------:R-:W-:Y:S02]  /*9a50*/  ISETP.GT.AND P3, PT, R3.reuse, 0xf0, PT ;  /* 0x000000f00300780c */ /* 0x040fe40003f64270 */
[----:B------:R-:W-:Y:S01]  /*9a60*/  F2FP.TF32.F32.PACK_B R151, R151 ;  /* 0x00000097ff97723e */ /* 0x000fe200024050ff */
[----:B------:R1:W-:Y:S01]  /*9a70*/  @P2 STG.E desc[UR36][R4.64+0x3a0], R11 ;  /* 0x0003a00b04002986 */ /* 0x0003e2000c101924 */
[----:B------:R-:W-:-:S03]  /*9a80*/  ISETP.GT.AND P2, PT, R3, 0xf1, PT ;  /* 0x000000f10300780c */ /* 0x000fc60003f44270 */
[----:B------:R-:W-:Y:S01]  /*9a90*/  @P0 STG.E desc[UR36][R4.64+0x3a4], R141 ;  /* 0x0003a48d04000986 */ /* 0x000fe2000c101924 */
[----:B------:R-:W-:Y:S01]  /*9aa0*/  ISETP.GT.AND P0, PT, R3, 0xf9, PT ;  /* 0x000000f90300780c */ /* 0x000fe20003f04270 */
[-C--:B------:R-:W-:Y:S01]  /*9ab0*/  FMUL R3, R144, R154.reuse ;  /* 0x0000009a90037220 */ /* 0x080fe20000400000 */
[-C--:B0-----:R-:W-:Y:S01]  /*9ac0*/  FMUL R9, R146, R154.reuse ;  /* 0x0000009a92097220 */ /* 0x081fe20000400000 */
[----:B------:R0:W-:Y:S01]  /*9ad0*/  @P4 STG.E desc[UR36][R6.64+0x3a0], R13 ;  /* 0x0003a00d06004986 */ /* 0x0001e2000c101924 */
[C---:B------:R-:W-:Y:S02]  /*9ae0*/  ISETP.GT.AND P4, PT, R0.reuse, RZ, P2 ;  /* 0x000000ff0000720c */ /* 0x040fe40001784270 */
[----:B------:R-:W-:Y:S01]  /*9af0*/  F2FP.TF32.F32.PACK_B R3, R3 ;  /* 0x00000003ff03723e */ /* 0x000fe200024050ff */
[----:B------:R-:W-:Y:S01]  /*9b00*/  @P5 STG.E desc[UR36][R6.64+0x3a4], R143 ;  /* 0x0003a48f06005986 */ /* 0x000fe2000c101924 */
[----:B------:R-:W-:Y:S01]  /*9b10*/  ISETP.GT.AND P5, PT, R0, RZ, P3 ;  /* 0x000000ff0000720c */ /* 0x000fe20001fa4270 */
[----:B-1----:R-:W-:Y:S01]  /*9b20*/  FMUL R11, R148, R154 ;  /* 0x0000009a940b7220 */ /* 0x002fe20000400000 */
[----:B------:R-:W-:-:S02]  /*9b30*/  ISETP.GT.AND P3, PT, R0, 0x8, P3 ;  /* 0x000000080000780c */ /* 0x000fc40001f64270 */
[----:B------:R-:W-:Y:S02]  /*9b40*/  ISETP.GT.AND P2, PT, R0, 0x8, P2 ;  /* 0x000000080000780c */ /* 0x000fe40001744270 */
[----:B------:R-:W-:Y:S01]  /*9b50*/  F2FP.TF32.F32.PACK_B R9, R9 ;  /* 0x00000009ff09723e */ /* 0x000fe200024050ff */
[----:B0-----:R-:W-:Y:S01]  /*9b60*/  FMUL R13, R150, R154 ;  /* 0x0000009a960d7220 */ /* 0x001fe20000400000 */
[----:B------:R-:W-:-:S04]  /*9b70*/  F2FP.TF32.F32.PACK_B R11, R11 ;  /* 0x0000000bff0b723e */ /* 0x000fc800024050ff */
[----:B------:R-:W-:Y:S01]  /*9b80*/  F2FP.TF32.F32.PACK_B R13, R13 ;  /* 0x0000000dff0d723e */ /* 0x000fe200024050ff */
[----:B------:R-:W-:Y:S01]  /*9b90*/  @P5 STG.E desc[UR36][R4.64+0x3c0], R3 ;  /* 0x0003c00304005986 */ /* 0x000fe2000c101924 */
[C---:B------:R-:W-:Y:S02]  /*9ba0*/  ISETP.GT.AND P5, PT, R0.reuse, RZ, P1 ;  /* 0x000000ff0000720c */ /* 0x040fe40000fa4270 */
[C---:B------:R-:W-:Y:S01]  /*9bb0*/  ISETP.GT.AND P1, PT, R0.reuse, 0x8, P1 ;  /* 0x000000080000780c */ /* 0x040fe20000f24270 */
[----:B------:R-:W-:Y:S01]  /*9bc0*/  @P4 STG.E desc[UR36][R4.64+0x3c4], R145 ;  /* 0x0003c49104004986 */ /* 0x000fe2000c101924 */
[C---:B------:R-:W-:Y:S02]  /*9bd0*/  ISETP.GT.AND P4, PT, R0.reuse, RZ, P0 ;  /* 0x000000ff0000720c */ /* 0x040fe40000784270 */
[----:B------:R-:W-:Y:S01]  /*9be0*/  ISETP.GT.AND P0, PT, R0, 0x8, P0 ;  /* 0x000000080000780c */ /* 0x000fe20000704270 */
[----:B------:R-:W-:Y:S04]  /*9bf0*/  @P3 STG.E desc[UR36][R6.64+0x3c0], R9 ;  /* 0x0003c00906003986 */ /* 0x000fe8000c101924 */
[----:B------:R-:W-:Y:S04]  /*9c00*/  @P2 STG.E desc[UR36][R6.64+0x3c4], R147 ;  /* 0x0003c49306002986 */ /* 0x000fe8000c101924 */
[----:B------:R-:W-:Y:S04]  /*9c10*/  @P5 STG.E desc[UR36][R4.64+0x3e0], R11 ;  /* 0x0003e00b04005986 */ /* 0x000fe8000c101924 */
[----:B------:R0:W-:Y:S02]  /*9c20*/  @P4 STG.E desc[UR36][R4.64+0x3e4], R149 ;  /* 0x0003e49504004986 */ /* 0x0001e4000c101924 */
[----:B0-----:R-:W-:-:S02]  /*9c30*/  @P1 IMAD.MOV.U32 R4, RZ, RZ, R6 ;  /* 0x000000ffff041224 */ /* 0x001fc400078e0006 */
[----:B------:R-:W-:-:S05]  /*9c40*/  @P1 IMAD.MOV.U32 R5, RZ, RZ, R7 ;  /* 0x000000ffff051224 */ /* 0x000fca00078e0007 */
[----:B------:R0:W-:Y:S04]  /*9c50*/  @P1 STG.E desc[UR36][R4.64+0x3e0], R13 ;  /* 0x0003e00d04001986 */ /* 0x0001e8000c101924 */
[----:B------:R0:W-:Y:S02]  /*9c60*/  @P0 STG.E desc[UR36][R6.64+0x3e4], R151 ;  /* 0x0003e49706000986 */ /* 0x0001e4000c101924 */
.L_x_282:
[----:B------:R-:W-:Y:S05]  /*9c70*/  BSYNC B0 ;  /* 0x0000000000007941 */ /* 0x000fea0003800000 */
.L_x_28:
[----:B------:R-:W-:Y:S01]  /*9c80*/  ULDC UR4, c[0x0][0xc] ;  /* 0x0000030000047ab9 */ /* 0x000fe20000000800 */
[----:B------:R-:W-:Y:S01]  /*9c90*/  ULDC UR5, c[0x0][0x10] ;  /* 0x0000040000057ab9 */ /* 0x000fe20000000800 */
[----:B0-----:R-:W0:Y:S01]  /*9ca0*/  LDC R3, c[0x0][0x14] ;  /* 0x00000500ff037b82 */ /* 0x001e220000000800 */
[----:B------:R-:W-:Y:S01]  /*9cb0*/  UIMAD.WIDE.U32 UR4, UR4, UR5, URZ ;  /* 0x00000005040472a5 */ /* 0x000fe2000f8e003f */
[----:B------:R-:W-:Y:S01]  /*9cc0*/  PRMT R0, RZ, 0x7610, R0 ;  /* 0x00007610ff007816 */ /* 0x000fe20000000000 */
[----:B-----5:R-:W-:Y:S02]  /*9cd0*/  IMAD.MOV.U32 R152, RZ, RZ, -0x1 ;  /* 0xffffffffff987424 */ /* 0x020fe400078e00ff */
[----:B------:R-:W-:Y:S02]  /*9ce0*/  IMAD.MOV.U32 R23, RZ, RZ, -0x1 ;  /* 0xffffffffff177424 */ /* 0x000fe400078e00ff */
[----:B0-----:R-:W-:-:S04]  /*9cf0*/  IMAD.WIDE.U32 R16, R3, UR4, R16 ;  /* 0x0000000403107c25 */ /* 0x001fc8000f8e0010 */
[----:B------:R-:W-:Y:S01]  /*9d00*/  IMAD R3, R3, UR5, RZ ;  /* 0x0000000503037c24 */ /* 0x000fe2000f8e02ff */
[----:B------:R-:W-:Y:S02]  /*9d10*/  ULDC.64 UR4, c[0x0][0x650] ;  /* 0x0001940000047ab9 */ /* 0x000fe40000000a00 */
[----:B------:R-:W-:Y:S01]  /*9d20*/  ISETP.GE.U32.AND P0, PT, R16, UR4, PT ;  /* 0x0000000410007c0c */ /* 0x000fe2000bf06070 */
[----:B------:R-:W-:-:S05]  /*9d30*/  IMAD.IADD R17, R17, 0x1, R3 ;  /* 0x0000000111117824 */ /* 0x000fca00078e0203 */
[----:B------:R-:W-:-:S13]  /*9d40*/  ISETP.GE.U32.AND.EX P0, PT, R17, UR5, PT, P0 ;  /* 0x0000000511007c0c */ /* 0x000fda000bf06100 */
[----:B------:R-:W-:Y:S05]  /*9d50*/  @P0 BRA `(.L_x_283) ;  /* 0x0000000400640947 */ /* 0x000fea0003800000 */
[----:B------:R-:W0:Y:S01]  /*9d60*/  S2R R12, SR_CTAID.X ;  /* 0x00000000000c7919 */ /* 0x000e220000002500 */
[----:B----4-:R-:W4:Y:S01]  /*9d70*/  LDC.64 R10, c[0x0][0x628] ;  /* 0x00018a00ff0a7b82 */ /* 0x010f220000000a00 */
[----:B------:R-:W-:Y:S01]  /*9d80*/  ULDC UR4, c[0x0][0x150] ;  /* 0x0000540000047ab9 */ /* 0x000fe20000000800 */
[----:B-123--:R-:W-:Y:S01]  /*9d90*/  IMAD.MOV.U32 R8, RZ, RZ, R16 ;  /* 0x000000ffff087224 */ /* 0x00efe200078e0010 */
[----:B------:R-:W1:Y:S01]  /*9da0*/  S2R R24, SR_CTAID.Y ;  /* 0x0000000000187919 */ /* 0x000e620000002600 */
[----:B------:R-:W-:-:S04]  /*9db0*/  IMAD.MOV.U32 R9, RZ, RZ, R17 ;  /* 0x000000ffff097224 */ /* 0x000fc800078e0011 */
[----:B------:R-:W2:Y:S08]  /*9dc0*/  LDC R21, c[0x0][0x144] ;  /* 0x00005100ff157b82 */ /* 0x000eb00000000800 */
[----:B------:R-:W3:Y:S08]  /*9dd0*/  LDC R0, c[0x0][0x630] ;  /* 0x00018c00ff007b82 */ /* 0x000ef00000000800 */
[----:B------:R-:W1:Y:S01]  /*9de0*/  LDC.64 R14, c[0x0][0x620] ;  /* 0x00018800ff0e7b82 */ /* 0x000e620000000a00 */
[----:B----4-:R-:W-:-:S04]  /*9df0*/  ISETP.NE.U32.AND P0, PT, R10, RZ, PT ;  /* 0x000000ff0a00720c */ /* 0x010fc80003f05070 */
[----:B------:R-:W-:Y:S02]  /*9e00*/  ISETP.NE.AND.EX P0, PT, R11, RZ, PT, P0 ;  /* 0x000000ff0b00720c */ /* 0x000fe40003f05300 */
[----:B0-----:R-:W-:-:S05]  /*9e10*/  I2FP.F32.U32 R3, R12 ;  /* 0x0000000c00037245 */ /* 0x001fca0000201000 */
[----:B------:R-:W-:-:S04]  /*9e20*/  FMUL R3, R3, UR4 ;  /* 0x0000000403037c20 */ /* 0x000fc80008400000 */
[----:B------:R0:W4:Y:S02]  /*9e30*/  F2I.U32.TRUNC.NTZ R20, R3 ;  /* 0x0000000300147305 */ /* 0x000124000020f000 */
[----:B--23--:R-:W-:Y:S05]  /*9e40*/  @!P0 BRA `(.L_x_284) ;  /* 0x0000000000288947 */ /* 0x00cfea0003800000 */
[----:B0-----:R-:W0:Y:S02]  /*9e50*/  LDC R3, c[0x0][0x634] ;  /* 0x00018d00ff037b82 */ /* 0x001e240000000800 */
        /* <DEDUP_REMOVED lines=9> */
.L_x_284:
[----:B------:R-:W2:Y:S01]  /*9ef0*/  LDC.64 R30, c[0x0][0x640] ;  /* 0x00019000ff1e7b82 */ /* 0x000ea20000000a00 */
[-CC-:B------:R-:W-:Y:S01]  /*9f00*/  SHF.R.U64 R23, R8, R0.reuse, R9.reuse ;  /* 0x0000000008177219 */ /* 0x180fe20000001209 */
[----:B----4-:R-:W-:Y:S01]  /*9f10*/  IMAD.MOV R20, RZ, RZ, -R20 ;  /* 0x000000ffff147224 */ /* 0x010fe200078e0a14 */
[----:B------:R-:W-:Y:S01]  /*9f20*/  SHF.R.U32.HI R0, RZ, R0, R9 ;  /* 0x00000000ff007219 */ /* 0x000fe20000011609 */
[----:B------:R-:W-:Y:S01]  /*9f30*/  ULDC UR4, c[0x0][0x154] ;  /* 0x0000550000047ab9 */ /* 0x000fe20000000800 */
[----:B0-----:R-:W-:Y:S01]  /*9f40*/  IADD3 R3, P0, RZ, -R23, RZ ;  /* 0x80000017ff037210 */ /* 0x001fe20007f1e0ff */
[----:B------:R-:W-:Y:S02]  /*9f50*/  IMAD R26, R21, R20, R12 ;  /* 0x00000014151a7224 */ /* 0x000fe400078e020c */
[----:B------:R-:W0:Y:S01]  /*9f60*/  LDC R6, c[0x0][0x618] ;  /* 0x00018600ff067b82 */ /* 0x000e220000000800 */
[----:B------:R-:W-:Y:S02]  /*9f70*/  IMAD.MOV.U32 R7, RZ, RZ, 0x1 ;  /* 0x00000001ff077424 */ /* 0x000fe400078e00ff */
[----:B------:R-:W-:-:S04]  /*9f80*/  IMAD.X R5, RZ, RZ, ~R0, P0 ;  /* 0x000000ffff057224 */ /* 0x000fc800000e0e00 */
[-C--:B-1----:R-:W-:Y:S01]  /*9f90*/  IMAD R0, R5, R14.reuse, RZ ;  /* 0x0000000e05007224 */ /* 0x082fe200078e02ff */
[----:B------:R-:W1:Y:S01]  /*9fa0*/  LDC R8, c[0x0][0x608] ;  /* 0x00018200ff087b82 */ /* 0x000e620000000800 */
[----:B------:R-:W-:-:S04]  /*9fb0*/  IMAD.WIDE.U32 R4, R3, R14, R16 ;  /* 0x0000000e03047225 */ /* 0x000fc800078e0010 */
[----:B------:R-:W-:Y:S01]  /*9fc0*/  IMAD R3, R3, R15, R0 ;  /* 0x0000000f03037224 */ /* 0x000fe200078e0200 */
[----:B------:R-:W-:Y:S02]  /*9fd0*/  I2FP.F32.U32 R0, R24 ;  /* 0x0000001800007245 */ /* 0x000fe40000201000 */
[----:B------:R-:W3:Y:S01]  /*9fe0*/  LDC R28, c[0x0][0x658] ;  /* 0x00019600ff1c7b82 */ /* 0x000ee20000000800 */
[----:B------:R-:W-:Y:S01]  /*9ff0*/  IMAD.IADD R3, R5, 0x1, R3 ;  /* 0x0000000105037824 */ /* 0x000fe200078e0203 */
[----:B--2---:R-:W-:Y:S01]  /*a000*/  ISETP.NE.U32.AND P0, PT, R30, RZ, PT ;  /* 0x000000ff1e00720c */ /* 0x004fe20003f05070 */
[----:B------:R-:W-:Y:S01]  /*a010*/  FMUL R0, R0, UR4 ;  /* 0x0000000400007c20 */ /* 0x000fe20008400000 */
[----:B------:R-:W-:Y:S02]  /*a020*/  IMAD.MOV.U32 R5, RZ, RZ, -0x1 ;  /* 0xffffffffff057424 */ /* 0x000fe400078e00ff */
[----:B------:R-:W-:Y:S01]  /*a030*/  ISETP.NE.AND.EX P0, PT, R31, RZ, PT, P0 ;  /* 0x000000ff1f00720c */ /* 0x000fe20003f05300 */
[----:B------:R2:W4:Y:S01]  /*a040*/  F2I.U32.TRUNC.NTZ R13, R0 ;  /* 0x00000000000d7305 */ /* 0x000522000020f000 */
[----:B------:R-:W2:Y:S01]  /*a050*/  LDC R15, c[0x0][0x148] ;  /* 0x00005200ff0f7b82 */ /* 0x000ea20000000800 */
[----:B0-----:R-:W-:-:S02]  /*a060*/  SHF.R.U64 R12, R4, R6, R3 ;  /* 0x00000006040c7219 */ /* 0x001fc40000001203 */
[----:B------:R-:W-:-:S05]  /*a070*/  SHF.R.U32.HI R3, RZ, R6, R3 ;  /* 0x00000006ff037219 */ /* 0x000fca0000011603 */
[----:B------:R-:W0:Y:S01]  /*a080*/  LDC R20, c[0x0][0x600] ;  /* 0x00018000ff147b82 */ /* 0x000e220000000800 */
[-CC-:B-1----:R-:W-:Y:S02]  /*a090*/  SHF.R.U64 R10, R12, R8.reuse, R3.reuse ;  /* 0x000000080c0a7219 */ /* 0x182fe40000001203 */
[----:B------:R-:W-:-:S05]  /*a0a0*/  SHF.R.U32.HI R3, RZ, R8, R3 ;  /* 0x00000008ff037219 */ /* 0x000fca0000011603 */
[----:B------:R-:W1:Y:S01]  /*a0b0*/  LDC R21, c[0x0][0x648] ;  /* 0x00019200ff157b82 */ /* 0x000e620000000800 */
[-C--:B---3--:R-:W-:Y:S02]  /*a0c0*/  SHF.L.U32 R4, R5, R28.reuse, RZ ;  /* 0x0000001c05047219 */ /* 0x088fe400000006ff */
[-CC-:B------:R-:W-:Y:S02]  /*a0d0*/  SHF.R.U64 R14, R10, R28.reuse, R3.reuse ;  /* 0x0000001c0a0e7219 */ /* 0x180fe40000001203 */
[----:B------:R-:W-:Y:S02]  /*a0e0*/  SHF.R.U32.HI R5, RZ, R28, R3 ;  /* 0x0000001cff057219 */ /* 0x000fe40000011603 */
[----:B------:R-:W-:Y:S01]  /*a0f0*/  LOP3.LUT R153, RZ, R4, RZ, 0x33, !PT ;  /* 0x00000004ff997212 */ /* 0x000fe200078e33ff */
[----:B------:R-:W3:Y:S01]  /*a100*/  LDC R25, c[0x0][0x638] ;  /* 0x00018e00ff197b82 */ /* 0x000ee20000000800 */
[----:B------:R-:W-:Y:S01]  /*a110*/  SHF.L.U32 R28, R7, R28, RZ ;  /* 0x0000001c071c7219 */ /* 0x000fe200000006ff */
[----:B------:R-:W-:-:S06]  /*a120*/  IMAD.MOV.U32 R4, RZ, RZ, R14 ;  /* 0x000000ffff047224 */ /* 0x000fcc00078e000e */
[----:B------:R-:W0:Y:S01]  /*a130*/  LDC R27, c[0x0][0x610] ;  /* 0x00018400ff1b7b82 */ /* 0x000e220000000800 */
[----:B----4-:R-:W-:Y:S05]  /*a140*/  @!P0 BRA `(.L_x_285) ;  /* 0x0000000000288947 */ /* 0x010fea0003800000 */
[----:B------:R-:W4:Y:S02]  /*a150*/  LDC R3, c[0x0][0x64c] ;  /* 0x00019300ff037b82 */ /* 0x000f240000000800 */
[----:B----4-:R-:W-:-:S05]  /*a160*/  IADD3 R3, P0, R14, R3, RZ ;  /* 0x000000030e037210 */ /* 0x010fca0007f1e0ff */
        /* <DEDUP_REMOVED lines=8> */
.L_x_285:
[----:B------:R-:W-:Y:S01]  /*a1f0*/  ISETP.NE.AND P0, PT, R2, 0x1, PT ;  /* 0x000000010200780c */ /* 0x000fe20003f05270 */
[----:B------:R-:W-:Y:S01]  /*a200*/  IMAD.MOV R13, RZ, RZ, -R13 ;  /* 0x000000ffff0d7224 */ /* 0x000fe200078e0a0d */
[----:B-12---:R-:W-:Y:S01]  /*a210*/  SHF.R.U64 R0, R4, R21, R5 ;  /* 0x0000001504007219 */ /* 0x006fe20000001205 */
[----:B0-----:R-:W-:Y:S01]  /*a220*/  VIADD R5, R20, 0xffffffff ;  /* 0xffffffff14057836 */ /* 0x001fe20000000000 */
[----:B------:R-:W-:-:S03]  /*a230*/  LOP3.LUT R153, R10, R153, RZ, 0xc0, !PT ;  /* 0x000000990a997212 */ /* 0x000fc600078ec0ff */
[----:B------:R-:W-:Y:S01]  /*a240*/  IMAD.MOV R3, RZ, RZ, -R0 ;  /* 0x000000ffff037224 */ /* 0x000fe200078e0a00 */
[----:B------:R-:W-:Y:S01]  /*a250*/  LOP3.LUT R5, R12, R5, RZ, 0xc0, !PT ;  /* 0x000000050c057212 */ /* 0x000fe200078ec0ff */
[----:B------:R-:W-:Y:S02]  /*a260*/  IMAD R153, R28, R0, R153 ;  /* 0x000000001c997224 */ /* 0x000fe400078e0299 */
[----:B---3--:R-:W-:Y:S02]  /*a270*/  IMAD R0, R3, R25, R14 ;  /* 0x0000001903007224 */ /* 0x008fe400078e020e */
[----:B------:R-:W-:Y:S02]  /*a280*/  @P0 IMAD R26, R15, R13, R24 ;  /* 0x0000000d0f1a0224 */ /* 0x000fe400078e0218 */
[----:B------:R-:W-:Y:S02]  /*a290*/  IMAD R4, R0, R20, R5 ;  /* 0x0000001400047224 */ /* 0x000fe400078e0205 */
[----:B------:R-:W-:-:S02]  /*a2a0*/  IMAD R153, R153, R27, R26 ;  /* 0x0000001b99997224 */ /* 0x000fc400078e021a */
[----:B------:R-:W-:-:S03]  /*a2b0*/  IMAD.MOV.U32 R3, RZ, RZ, 0x1 ;  /* 0x00000001ff037424 */ /* 0x000fc600078e00ff */
[----:B------:R-:W-:Y:S02]  /*a2c0*/  SEL R152, R4, R153, !P0 ;  /* 0x0000009904987207 */ /* 0x000fe40004000000 */
[----:B------:R-:W-:Y:S02]  /*a2d0*/  PRMT R0, R3, 0x7610, R0 ;  /* 0x0000761003007816 */ /* 0x000fe40000000000 */
[----:B------:R-:W-:-:S07]  /*a2e0*/  SEL R153, R153, R4, !P0 ;  /* 0x0000000499997207 */ /* 0x000fce0004000000 */
.L_x_283:
[----:B------:R-:W-:-:S13]  /*a2f0*/  LOP3.LUT P0, RZ, R0, 0xff, RZ, 0xc0, !PT ;  /* 0x000000ff00ff7812 */ /* 0x000fda000780c0ff */
[----:B------:R-:W-:Y:S05]  /*a300*/  @P0 BRA `(.L_x_286) ;  /* 0xffffff6800f80947 */ /* 0x000fea000383ffff */
[----:B------:R-:W-:Y:S05]  /*a310*/  EXIT ;  /* 0x000000000000794d */ /* 0x000fea0003800000 */
.L_x_3:
[----:B0-----:R-:W-:Y:S01]  /*a320*/  ULDC.64 UR4, c[0x0][0x650] ;  /* 0x0001940000047ab9 */ /* 0x001fe20000000a00 */
        /* <DEDUP_REMOVED lines=25> */
.L_x_288:
[--C-:B------:R-:W-:Y:S01]  /*a4c0*/  SHF.R.U64 R12, R10, R14, R11.reuse ;  /* 0x0000000e0a0c7219 */ /* 0x100fe2000000120b */
[----:B------:R-:W0:Y:S01]  /*a4d0*/  LDC R22, c[0x0][0x618] ;  /* 0x00018600ff167b82 */ /* 0x000e220000000800 */
[----:B------:R-:W-:Y:S01]  /*a4e0*/  I2FP.F32.U32 R6, R4 ;  /* 0x0000000400067245 */ /* 0x000fe20000201000 */
[----:B------:R-:W-:Y:S01]  /*a4f0*/  ULDC UR4, c[0x0][0x150] ;  /* 0x0000540000047ab9 */ /* 0x000fe20000000800 */
[----:B------:R-:W-:Y:S02]  /*a500*/  SHF.R.U32.HI R5, RZ, R14, R11 ;  /* 0x0000000eff057219 */ /* 0x000fe4000001160b */
[----:B------:R-:W-:Y:S01]  /*a510*/  IADD3 R9, P0, RZ, -R12, RZ ;  /* 0x8000000cff097210 */ /* 0x000fe20007f1e0ff */
[----:B------:R-:W-:Y:S01]  /*a520*/  FMUL R11, R6, UR4 ;  /* 0x00000004060b7c20 */ /* 0x000fe20008400000 */
[----:B------:R-:W-:Y:S01]  /*a530*/  ULDC UR4, c[0x0][0x154] ;  /* 0x0000550000047ab9 */ /* 0x000fe20000000800 */
[----:B------:R-:W1:Y:S02]  /*a540*/  LDC.64 R24, c[0x0][0x640] ;  /* 0x00019000ff187b82 */ /* 0x000e640000000a00 */
[----:B------:R-:W-:-:S02]  /*a550*/  IMAD.X R5, RZ, RZ, ~R5, P0 ;  /* 0x000000ffff057224 */ /* 0x000fc400000e0e05 */
[----:B------:R-:W2:Y:S01]  /*a560*/  F2I.U32.TRUNC.NTZ R11, R11 ;  /* 0x0000000b000b7305 */ /* 0x000ea2000020f000 */
[----:B------:R-:W-:-:S03]  /*a570*/  IMAD.WIDE.U32 R6, R9, R20, R16 ;  /* 0x0000001409067225 */ /* 0x000fc600078e0010 */
[----:B------:R-:W3:Y:S01]  /*a580*/  LDC R13, c[0x0][0x144] ;  /* 0x00005100ff0d7b82 */ /* 0x000ee20000000800 */
[----:B------:R-:W-:-:S04]  /*a590*/  IMAD R8, R5, R20, RZ ;  /* 0x0000001405087224 */ /* 0x000fc800078e02ff */
[----:B------:R-:W-:Y:S02]  /*a5a0*/  IMAD R5, R9, R21, R8 ;  /* 0x0000001509057224 */ /* 0x000fe400078e0208 */
[----:B------:R-:W-:Y:S01]  /*a5b0*/  IMAD.MOV.U32 R8, RZ, RZ, -0x1 ;  /* 0xffffffffff087424 */ /* 0x000fe200078e00ff */
[----:B------:R-:W4:Y:S01]  /*a5c0*/  LDC R14, c[0x0][0x608] ;  /* 0x00018200ff0e7b82 */ /* 0x000f220000000800 */
[----:B------:R-:W-:Y:S01]  /*a5d0*/  IMAD.IADD R5, R7, 0x1, R5 ;  /* 0x0000000107057824 */ /* 0x000fe200078e0205 */
[----:B------:R-:W-:-:S04]  /*a5e0*/  I2FP.F32.U32 R7, R3 ;  /* 0x0000000300077245 */ /* 0x000fc80000201000 */
[-C--:B0-----:R-:W-:Y:S01]  /*a5f0*/  SHF.R.U64 R10, R6, R22.reuse, R5 ;  /* 0x00000016060a7219 */ /* 0x081fe20000001205 */
[----:B--2---:R-:W-:Y:S01]  /*a600*/  IMAD.MOV R6, RZ, RZ, -R11 ;  /* 0x000000ffff067224 */ /* 0x004fe200078e0a0b */
[----:B------:R-:W0:Y:S01]  /*a610*/  LDC R9, c[0x0][0x658] ;  /* 0x00019600ff097b82 */ /* 0x000e220000000800 */
[----:B-1----:R-:W-:Y:S01]  /*a620*/  ISETP.NE.U32.AND P0, PT, R24, RZ, PT ;  /* 0x000000ff1800720c */ /* 0x002fe20003f05070 */
[----:B------:R-:W-:Y:S01]  /*a630*/  FMUL R7, R7, UR4 ;  /* 0x0000000407077c20 */ /* 0x000fe20008400000 */
[----:B------:R-:W-:Y:S02]  /*a640*/  SHF.R.U32.HI R5, RZ, R22, R5 ;  /* 0x00000016ff057219 */ /* 0x000fe40000011605 */
[----:B------:R-:W-:-:S03]  /*a650*/  ISETP.NE.AND.EX P0, PT, R25, RZ, PT, P0 ;  /* 0x000000ff1900720c */ /* 0x000fc60003f05300 */
[----:B------:R-:W1:Y:S01]  /*a660*/  LDC R20, c[0x0][0x148] ;  /* 0x00005200ff147b82 */ /* 0x000e620000000800 */
[----:B---3--:R-:W-:Y:S02]  /*a670*/  IMAD R23, R13, R6, R4 ;  /* 0x000000060d177224 */ /* 0x008fe400078e0204 */
[----:B------:R-:W-:-:S05]  /*a680*/  IMAD.MOV.U32 R6, RZ, RZ, 0x1 ;  /* 0x00000001ff067424 */ /* 0x000fca00078e00ff */
[----:B------:R-:W2:Y:S01]  /*a690*/  LDC R21, c[0x0][0x600] ;  /* 0x00018000ff157b82 */ /* 0x000ea20000000800 */
[-CC-:B----4-:R-:W-:Y:S02]  /*a6a0*/  SHF.R.U64 R13, R10, R14.reuse, R5.reuse ;  /* 0x0000000e0a0d7219 */ /* 0x190fe40000001205 */
[----:B------:R-:W-:Y:S02]  /*a6b0*/  SHF.R.U32.HI R4, RZ, R14, R5 ;  /* 0x0000000eff047219 */ /* 0x000fe40000011605 */
[----:B------:R3:W4:Y:S03]  /*a6c0*/  F2I.U32.TRUNC.NTZ R14, R7 ;  /* 0x00000007000e7305 */ /* 0x000726000020f000 */
[----:B------:R-:W1:Y:S01]  /*a6d0*/  LDC R26, c[0x0][0x648] ;  /* 0x00019200ff1a7b82 */ /* 0x000e620000000800 */
[-C--:B0-----:R-:W-:Y:S02]  /*a6e0*/  SHF.R.U64 R15, R13, R9.reuse, R4 ;  /* 0x000000090d0f7219 */ /* 0x081fe40000001204 */
[----:B------:R-:W-:-:S02]  /*a6f0*/  SHF.L.U32 R8, R8, R9, RZ ;  /* 0x0000000908087219 */ /* 0x000fc400000006ff */
[-C--:B------:R-:W-:Y:S01]  /*a700*/  SHF.R.U32.HI R5, RZ, R9.reuse, R4 ;  /* 0x00000009ff057219 */ /* 0x080fe20000011604 */
[----:B------:R-:W-:Y:S01]  /*a710*/  IMAD.MOV.U32 R4, RZ, RZ, R15 ;  /* 0x000000ffff047224 */ /* 0x000fe200078e000f */
[----:B------:R-:W-:Y:S01]  /*a720*/  SHF.L.U32 R22, R6, R9, RZ ;  /* 0x0000000906167219 */ /* 0x000fe200000006ff */
[----:B------:R-:W0:Y:S01]  /*a730*/  LDC R27, c[0x0][0x638] ;  /* 0x00018e00ff1b7b82 */ /* 0x000e220000000800 */
[----:B------:R-:W-:-:S07]  /*a740*/  LOP3.LUT R28, RZ, R8, RZ, 0x33, !PT ;  /* 0x00000008ff1c7212 */ /* 0x000fce00078e33ff */
        /* <DEDUP_REMOVED lines=12> */
.L_x_289:
[----:B------:R-:W-:Y:S01]  /*a810*/  ISETP.NE.AND P0, PT, R2, 0x1, PT ;  /* 0x000000010200780c */ /* 0x000fe20003f05270 */
[----:B--2---:R-:W-:Y:S01]  /*a820*/  VIADD R7, R21, 0xffffffff ;  /* 0xffffffff15077836 */ /* 0x004fe20000000000 */
[----:B-1----:R-:W-:Y:S01]  /*a830*/  SHF.R.U64 R5, R4, R26, R5 ;  /* 0x0000001a04057219 */ /* 0x002fe20000001205 */
[----:B------:R-:W-:Y:S01]  /*a840*/  IMAD.MOV R14, RZ, RZ, -R14 ;  /* 0x000000ffff0e7224 */ /* 0x000fe200078e0a0e */
[----:B------:R-:W-:Y:S01]  /*a850*/  LOP3.LUT R4, R13, R28, RZ, 0xc0, !PT ;  /* 0x0000001c0d047212 */ /* 0x000fe200078ec0ff */
[----:B------:R-:W-:Y:S01]  /*a860*/  IMAD.MOV.U32 R8, RZ, RZ, R12 ;  /* 0x000000ffff087224 */ /* 0x000fe200078e000c */
[----:B------:R-:W-:Y:S01]  /*a870*/  LOP3.LUT R10, R10, R7, RZ, 0xc0, !PT ;  /* 0x000000070a0a7212 */ /* 0x000fe200078ec0ff */
[----:B------:R-:W-:Y:S02]  /*a880*/  IMAD.MOV R6, RZ, RZ, -R5 ;  /* 0x000000ffff067224 */ /* 0x000fe400078e0a05 */
[----:B------:R-:W-:-:S04]  /*a890*/  IMAD R4, R22, R5, R4 ;  /* 0x0000000516047224 */ /* 0x000fc800078e0204 */
[----:B------:R-:W-:Y:S02]  /*a8a0*/  @P0 IMAD R23, R20, R14, R3 ;  /* 0x0000000e14170224 */ /* 0x000fe400078e0203 */
[----:B0-----:R-:W-:Y:S02]  /*a8b0*/  IMAD R3, R6, R27, R15 ;  /* 0x0000001b06037224 */ /* 0x001fe400078e020f */
[----:B------:R-:W-:Y:S02]  /*a8c0*/  IMAD R7, R4, R29, R23 ;  /* 0x0000001d04077224 */ /* 0x000fe400078e0217 */
[----:B------:R-:W-:Y:S02]  /*a8d0*/  IMAD R4, R3, R21, R10 ;  /* 0x0000001503047224 */ /* 0x000fe400078e020a */
[----:B------:R-:W-:-:S03]  /*a8e0*/  IMAD.MOV.U32 R6, RZ, RZ, 0x1 ;  /* 0x00000001ff067424 */ /* 0x000fc600078e00ff */
[----:B------:R-:W-:Y:S02]  /*a8f0*/  SEL R9, R4, R7, !P0 ;  /* 0x0000000704097207 */ /* 0x000fe40004000000 */
[----:B------:R-:W-:-:S07]  /*a900*/  SEL R7, R7, R4, !P0 ;  /* 0x0000000407077207 */ /* 0x000fce0004000000 */
.L_x_287:
[----:B------:R-:W-:-:S08]  /*a910*/  NOP ;  /* 0x0000000000007918 */ /* 0x000fd00000000000 */
[----:B------:R-:W0:-:S00]  /*a920*/  USETMAXREG.DEALLOC.CTAPOOL 0x28 ;  /* 0x00000028000079c8 */ /* 0x000e0000080e0500 */
[----:B0-----:R-:W-:-:S13]  /*a930*/  ISETP.NE.AND P0, PT, R0, RZ, PT ;  /* 0x000000ff0000720c */ /* 0x001fda0003f05270 */
[----:B------:R-:W-:Y:S05]  /*a940*/  @P0 EXIT ;  /* 0x000000000000094d */ /* 0x000fea0003800000 */
[----:B------:R-:W-:Y:S01]  /*a950*/  LOP3.LUT P0, RZ, R6, 0xff, RZ, 0xc0, !PT ;  /* 0x000000ff06ff7812 */ /* 0x000fe2000780c0ff */
[----:B------:R-:W-:Y:S02]  /*a960*/  IMAD.MOV.U32 R3, RZ, RZ, 0x1 ;  /* 0x00000001ff037424 */ /* 0x000fe400078e00ff */
[----:B------:R-:W-:-:S10]  /*a970*/  IMAD.MOV.U32 R0, RZ, RZ, RZ ;  /* 0x000000ffff007224 */ /* 0x000fd400078e00ff */
[----:B------:R-:W-:Y:S05]  /*a980*/  @!P0 BRA `(.L_x_290) ;  /* 0x0000000c00648947 */ /* 0x000fea0003800000 */
[----:B------:R-:W0:Y:S01]  /*a990*/  LDC R0, c[0x0][0x28c] ;  /* 0x0000a300ff007b82 */ /* 0x000e220000000800 */
[----:B------:R-:W-:Y:S01]  /*a9a0*/  ULDC UR5, c[0x0][0x658] ;  /* 0x0001960000057ab9 */ /* 0x000fe20000000800 */
[----:B------:R-:W-:Y:S01]  /*a9b0*/  UMOV UR7, 0xffffffff ;  /* 0xffffffff00077882 */ /* 0x000fe20000000000 */
[----:B------:R-:W-:Y:S01]  /*a9c0*/  ULDC UR6, c[0x0][0xc] ;  /* 0x0000030000067ab9 */ /* 0x000fe20000000800 */
[----:B------:R-:W-:Y:S01]  /*a9d0*/  USHF.L.U32 UR9, UR7, UR5, URZ ;  /* 0x0000000507097299 */ /* 0x000fe2000800063f */
[C---:B------:R-:W-:Y:S01]  /*a9e0*/  LOP3.LUT P2, RZ, R18.reuse, 0x7f, RZ, 0xc0, !PT ;  /* 0x0000007f12ff7812 */ /* 0x040fe2000784c0ff */
[----:B------:R-:W-:Y:S01]  /*a9f0*/  UMOV UR8, 0x1 ;  /* 0x0000000100087882 */ /* 0x000fe20000000000 */
[----:B------:R-:W-:Y:S01]  /*aa00*/  ULDC UR7, c[0x0][0x10] ;  /* 0x0000040000077ab9 */ /* 0x000fe20000000800 */
[----:B------:R-:W-:Y:S01]  /*aa10*/  LOP3.LUT P0, RZ, R18, 0x1f, RZ, 0xc0, !PT ;  /* 0x0000001f12ff7812 */ /* 0x000fe2000780c0ff */
[----:B------:R-:W-:Y:S01]  /*aa20*/  UIMAD.WIDE.U32 UR6, UR6, UR7, URZ ;  /* 0x00000007060672a5 */ /* 0x000fe2000f8e003f */
[----:B------:R-:W-:Y:S01]  /*aa30*/  BSSY B0, `(.L_x_290) ;  /* 0x00000ce000007945 */ /* 0x000fe20003800000 */
[----:B------:R-:W-:Y:S01]  /*aa40*/  USHF.L.U32 UR5, UR8, UR5, URZ ;  /* 0x0000000508057299 */ /* 0x000fe2000800063f */
[----:B------:R-:W-:Y:S01]  /*aa50*/  IMAD.MOV.U32 R11, RZ, RZ, 0x1 ;  /* 0x00000001ff0b7424 */ /* 0x000fe200078e00ff */
[----:B------:R-:W-:Y:S01]  /*aa60*/  LOP3.LUT R18, R19, 0x2, RZ, 0xfc, !PT ;  /* 0x0000000213127812 */ /* 0x000fe200078efcff */
[----:B------:R-:W-:Y:S01]  /*aa70*/  ULDC UR8, c[0x0][0x14] ;  /* 0x0000050000087ab9 */ /* 0x000fe20000000800 */
[----:B------:R-:W-:Y:S01]  /*aa80*/  PLOP3.LUT P0, PT, P0, P2, PT, 0x8a, 0x0 ;  /* 0x000000000000781c */ /* 0x000fe20000705172 */
[----:B------:R-:W-:-:S02]  /*aa90*/  UIMAD.WIDE.U32 UR30, UR6, UR8, URZ ;  /* 0x00000008061e72a5 */ /* 0x000fc4000f8e003f */
[----:B------:R-:W-:Y:S01]  /*aaa0*/  UIMAD UR7, UR7, UR8, URZ ;  /* 0x00000008070772a4 */ /* 0x000fe2000f8e023f */
[----:B------:R-:W-:Y:S01]  /*aab0*/  ULDC UR4, c[0x0][0x600] ;  /* 0x0001800000047ab9 */ /* 0x000fe20000000800 */
[----:B------:R-:W-:Y:S02]  /*aac0*/  ULOP3.LUT UR6, URZ, UR9, URZ, 0x33, !UPT ;  /* 0x000000093f067292 */ /* 0x000fe4000f8e333f */
[----:B------:R-:W-:Y:S01]  /*aad0*/  UIADD3 UR4, UR4, -0x1, URZ ;  /* 0xffffffff04047890 */ /* 0x000fe2000fffe03f */
[----:B0-----:R-:W-:Y:S01]  /*aae0*/  VIADD R0, R0, 0x3f ;  /* 0x0000003f00007836 */ /* 0x001fe20000000000 */
[----:B------:R-:W-:Y:S01]  /*aaf0*/  UIADD3 UR7, UR31, UR7, URZ ;  /* 0x000000071f077290 */ /* 0x000fe2000fffe03f */
[----:B------:R-:W-:-:S03]  /*ab00*/  ULDC.64 UR38, c[0x0][0x198] ;  /* 0x0000660000267ab9 */ /* 0x000fc60000000a00 */
[----:B------:R-:W-:-:S04]  /*ab10*/  SHF.R.S32.HI R3, RZ, 0x1f, R0 ;  /* 0x0000001fff037819 */ /* 0x000fc80000011400 */
[----:B------:R-:W-:Y:S01]  /*ab20*/  LEA.HI R3, R3, R0, RZ, 0x6 ;  /* 0x0000000003037211 */ /* 0x000fe200078f30ff */
[----:B------:R-:W-:-:S03]  /*ab30*/  IMAD.MOV.U32 R0, RZ, RZ, RZ ;  /* 0x000000ffff007224 */ /* 0x000fc600078e00ff */
[----:B------:R-:W-:Y:S01]  /*ab40*/  SHF.R.S32.HI R13, RZ, 0x6, R3 ;  /* 0x00000006ff0d7819 */ /* 0x000fe20000011403 */
[----:B------:R-:W-:-:S04]  /*ab50*/  IMAD.MOV.U32 R3, RZ, RZ, 0x1 ;  /* 0x00000001ff037424 */ /* 0x000fc800078e00ff */
[----:B------:R-:W-:-:S07]  /*ab60*/  VIADD R10, R13, 0x1 ;  /* 0x000000010d0a7836 */ /* 0x000fce0000000000 */
.L_x_302:
[----:B------:R-:W-:-:S03]  /*ab70*/  UMOV UR8, 0xffffffff ;  /* 0xffffffff00087882 */ /* 0x000fc60000000000 */
[----:B------:R-:W-:Y:S05]  /*ab80*/  BRA.DIV UR8, `(.L_x_291) ;  /* 0x0000000e08887947 */ /* 0x000fea000b800000 */
[----:B------:R-:W-:-:S13]  /*ab90*/  ELECT P6, URZ, PT ;  /* 0x00000000003f782f */ /* 0x000fda00038c0000 */
.L_x_311:
[----:B------:R-:W0:Y:S01]  /*aba0*/  LDC R4, c[0x0][0x28c] ;  /* 0x0000a300ff047b82 */ /* 0x000e220000000800 */
[----:B------:R-:W-:Y:S01]  /*abb0*/  BSSY B1, `(.L_x_292) ;  /* 0x0000043000017945 */ /* 0x000fe20003800000 */
[----:B0-----:R-:W-:-:S13]  /*abc0*/  ISETP.LT.OR P6, PT, R4, 0x1, !P6 ;  /* 0x000000010400780c */ /* 0x001fda00077c1670 */
[----:B------:R-:W-:Y:S05]  /*abd0*/  @P6 BRA `(.L_x_293) ;  /* 0x0000000400006947 */ /* 0x000fea0003800000 */
[----:B------:R-:W-:Y:S02]  /*abe0*/  IMAD.SHL.U32 R14, R7, 0x80, RZ ;  /* 0x00000080070e7824 */ /* 0x000fe400078e00ff */
[----:B------:R-:W-:Y:S02]  /*abf0*/  IMAD.SHL.U32 R15, R9, 0x100, RZ ;  /* 0x00000100090f7824 */ /* 0x000fe400078e00ff */
[----:B------:R-:W-:Y:S02]  /*ac00*/  IMAD.MOV.U32 R20, RZ, RZ, RZ ;  /* 0x000000ffff147224 */ /* 0x000fe400078e00ff */
[----:B------:R-:W-:Y:S02]  /*ac10*/  IMAD.MOV.U32 R4, RZ, RZ, R10 ;  /* 0x000000ffff047224 */ /* 0x000fe400078e000a */
[----:B------:R-:W-:Y:S02]  /*ac20*/  IMAD.MOV.U32 R5, RZ, RZ, R3 ;  /* 0x000000ffff057224 */ /* 0x000fe400078e0003 */
[----:B------:R-:W-:-:S07]  /*ac30*/  IMAD.MOV.U32 R6, RZ, RZ, R0 ;  /* 0x000000ffff067224 */ /* 0x000fce00078e0000 */
.L_x_297:
[----:B------:R-:W0:Y:S01]  /*ac40*/  S2R R12, SR_CgaCtaId ;  /* 0x00000000000c7919 */ /* 0x000e220000008800 */
[----:B------:R-:W-:Y:S01]  /*ac50*/  MOV R7, 0x400 ;  /* 0x0000040000077802 */ /* 0x000fe20000000f00 */
[----:B------:R-:W1:Y:S03]  /*ac60*/  @!P2 LDC R9, c[0x0][0x500] ;  /* 0x00014000ff09ab82 */ /* 0x000e660000000800 */
[----:B0-----:R-:W-:Y:S02]  /*ac70*/  LEA R21, R12, R7, 0x18 ;  /* 0x000000070c157211 */ /* 0x001fe400078ec0ff */
[----:B------:R-:W-:-:S03]  /*ac80*/  SHF.L.U32 R7, R5, 0x1f, RZ ;  /* 0x0000001f05077819 */ /* 0x000fc600000006ff */
[----:B------:R-:W-:-:S04]  /*ac90*/  IMAD R12, R6, 0x8, R21 ;  /* 0x00000008060c7824 */ /* 0x000fc800078e0215 */
[----:B------:R-:W0:Y:S02]  /*aca0*/  SYNCS.PHASECHK.TRANS64.TRYWAIT P1, [R12+URZ+0x10], R7 ;  /* 0x000010070c0075a7 */ /* 0x000e24000802017f */
[----:B01----:R-:W-:Y:S05]  /*acb0*/  @!P1 BRA `(.L_x_294) ;  /* 0x0000000c005c9947 */ /* 0x003fea0003800000 */
.L_x_312:
[----:B0-----:R-:W-:Y:S01]  /*acc0*/  PRMT R7, R18, 0x9910, RZ ;  /* 0x0000991012077816 */ /* 0x001fe200000000ff */
[----:B------:R0:W-:Y:S03]  /*acd0*/  @!P2 SYNCS.ARRIVE.TRANS64 RZ, [R12+URZ], R9 ;  /* 0x000000090cffa9a7 */ /* 0x0001e6000800003f */
[----:B------:R-:W-:-:S13]  /*ace0*/  ISETP.NE.AND P1, PT, R7, 0x2, PT ;  /* 0x000000020700780c */ /* 0x000fda0003f25270 */
[----:B0-----:R-:W-:Y:S05]  /*acf0*/  @P1 BRA `(.L_x_295) ;  /* 0x0000000000041947 */ /* 0x001fea0003800000 */
[----:B------:R-:W-:Y:S01]  /*ad00*/  BPT.TRAP 0x1 ;  /* 0x000000040000795c */ /* 0x000fe20000300000 */
.L_x_295:
[----:B------:R-:W-:Y:S05]  /*ad10*/  @P0 BRA `(.L_x_296) ;  /* 0x0000000000040947 */ /* 0x000fea0003800000 */
[----:B------:R-:W-:Y:S01]  /*ad20*/  BPT.TRAP 0x1 ;  /* 0x000000040000795c */ /* 0x000fe20000300000 */
.L_x_296:
[--C-:B------:R-:W-:Y:S01]  /*ad30*/  IMAD R7, R6, 0x8000, R21.reuse ;  /* 0x0000800006077824 */ /* 0x100fe200078e0215 */
[----:B------:R-:W-:Y:S01]  /*ad40*/  R2UR UR34, R20 ;  /* 0x00000000142272ca */ /* 0x000fe200000e0000 */
[----:B------:R-:W-:Y:S01]  /*ad50*/  IMAD R21, R6, 0x10000, R21 ;  /* 0x0001000006157824 */ /* 0x000fe200078e0215 */
[----:B------:R-:W-:Y:S01]  /*ad60*/  R2UR UR33, R12 ;  /* 0x000000000c2172ca */ /* 0x000fe200000e0000 */
[----:B------:R-:W-:Y:S01]  /*ad70*/  VIADD R4, R4, 0xffffffff ;  /* 0xffffffff04047836 */ /* 0x000fe20000000000 */
[----:B------:R-:W-:Y:S01]  /*ad80*/  R2UR UR24, R7 ;  /* 0x00000000071872ca */ /* 0x000fe200000e0000 */
[----:B------:R-:W-:Y:S01]  /*ad90*/  UIADD3 UR14, UP0, UR38, 0xf0, URZ ;  /* 0x000000f0260e7890 */ /* 0x000fe2000ff1e03f */
[----:B------:R-:W-:Y:S01]  /*ada0*/  R2UR UR8, R21 ;  /* 0x00000000150872ca */ /* 0x000fe200000e0000 */
[----:B------:R-:W-:Y:S01]  /*adb0*/  UIADD3 UR40, UP1, UR38, 0x1f0, URZ ;  /* 0x000001f026287890 */ /* 0x000fe2000ff3e03f */
[----:B------:R-:W-:Y:S01]  /*adc0*/  R2UR UR36, R8 ;  /* 0x00000000082472ca */ /* 0x000fe200000e0000 */
[----:B------:R-:W-:Y:S01]  /*add0*/  UIADD3.X UR15, URZ, UR39, URZ, UP0, !UPT ;  /* 0x000000273f0f7290 */ /* 0x000fe200087fe43f */
[----:B------:R-:W-:Y:S01]  /*ade0*/  R2UR UR35, R14 ;  /* 0x000000000e2372ca */ /* 0x000fe200000e0000 */
[----:B------:R-:W-:Y:S01]  /*adf0*/  UIADD3.X UR41, URZ, UR39, URZ, UP1, !UPT ;  /* 0x000000273f297290 */ /* 0x000fe20008ffe43f */
[----:B------:R-:W-:Y:S01]  /*ae00*/  R2UR UR19, R15 ;  /* 0x000000000f1372ca */ /* 0x000fe200000e0000 */
[----:B------:R-:W-:Y:S01]  /*ae10*/  UIADD3 UR26, UR34, 0x20, URZ ;  /* 0x00000020221a7890 */ /* 0x000fe2000fffe03f */
[----:B------:R-:W-:Y:S01]  /*ae20*/  ISETP.GT.AND P3, PT, R4, 0x1, PT ;  /* 0x000000010400780c */ /* 0x000fe20003f64270 */
[----:B------:R-:W-:Y:S01]  /*ae30*/  VIADD R6, R6, 0x1 ;  /* 0x0000000106067836 */ /* 0x000fe20000000000 */
[----:B------:R-:W-:Y:S01]  /*ae40*/  UMOV UR22, 0x0 ;  /* 0x0000000000167882 */ /* 0x000fe20000000000 */
[----:B------:R-:W-:Y:S01]  /*ae50*/  UIADD3 UR32, UR24, 0x100, URZ ;  /* 0x0000010018207890 */ /* 0x000fe2000fffe03f */
[----:B------:R-:W-:Y:S01]  /*ae60*/  VIADD R20, R20, 0x40 ;  /* 0x0000004014147836 */ /* 0x000fe20000000000 */
[----:B------:R-:W-:Y:S01]  /*ae70*/  UIADD3 UR24, UR24, 0x4100, URZ ;  /* 0x0000410018187890 */ /* 0x000fe2000fffe03f */
[----:B------:R-:W-:Y:S01]  /*ae80*/  ISETP.NE.AND P1, PT, R6, 0x2, PT ;  /* 0x000000020600780c */ /* 0x000fe20003f25270 */
[----:B------:R-:W-:-:S02]  /*ae90*/  UIADD3 UR16, UR8, 0x10100, URZ ;  /* 0x0001010008107890 */ /* 0x000fc4000fffe03f */
[----:B------:R-:W-:Y:S01]  /*aea0*/  UIADD3 UR8, UR8, 0x18100, URZ ;  /* 0x0001810008087890 */ /* 0x000fe2000fffe03f */
[----:B------:R-:W-:Y:S01]  /*aeb0*/  SEL R12, RZ, 0x1, P1 ;  /* 0x00000001ff0c7807 */ /* 0x000fe20000800000 */
[----:B------:R-:W-:Y:S01]  /*aec0*/  UMOV UR23, 0x10000000 ;  /* 0x1000000000177882 */ /* 0x000fe20000000000 */
[----:B------:R-:W-:Y:S01]  /*aed0*/  UMOV UR25, UR33 ;  /* 0x0000002100197c82 */ /* 0x000fe20008000000 */
[----:B------:R-:W-:Y:S01]  /*aee0*/  UMOV UR28, UR36 ;  /* 0x00000024001c7c82 */ /* 0x000fe20008000000 */
[----:B------:R-:W-:Y:S01]  /*aef0*/  UMOV UR27, UR35 ;  /* 0x00000023001b7c82 */ /* 0x000fe20008000000 */
[----:B------:R-:W-:Y:S01]  /*af00*/  UMOV UR17, UR33 ;  /* 0x0000002100117c82 */ /* 0x000fe20008000000 */
[----:B------:R-:W-:Y:S01]  /*af10*/  UMOV UR18, UR34 ;  /* 0x0000002200127c82 */ /* 0x000fe20008000000 */
[----:B------:R-:W-:Y:S01]  /*af20*/  UMOV UR20, UR36 ;  /* 0x0000002400147c82 */ /* 0x000fe20008000000 */
[----:B------:R0:W-:Y:S01]  /*af30*/  UTMALDG.3D [UR32], [UR14], desc[UR22] ;  /* 0x000016200e0075b4 */ /* 0x0001e20008011000 */
[----:B------:R-:W-:Y:S01]  /*af40*/  UMOV UR9, UR33 ;  /* 0x0000002100097c82 */ /* 0x000fe20008000000 */
[----:B------:R-:W-:Y:S01]  /*af50*/  UMOV UR11, UR19 ;  /* 0x00000013000b7c82 */ /* 0x000fe20008000000 */
[----:B------:R-:W-:Y:S01]  /*af60*/  UMOV UR12, UR36 ;  /* 0x00000024000c7c82 */ /* 0x000fe20008000000 */
[----:B------:R-:W-:Y:S01]  /*af70*/  UMOV UR10, UR26 ;  /* 0x0000001a000a7c82 */ /* 0x000fe20008000000 */
[----:B------:R-:W-:-:S02]  /*af80*/  LOP3.LUT R5, R5, R12, RZ, 0x3c, !PT ;  /* 0x0000000c05057212 */ /* 0x000fc400078e3cff */
[----:B------:R-:W-:Y:S01]  /*af90*/  SEL R6, R6, RZ, P1 ;  /* 0x000000ff06067207 */ /* 0x000fe20000800000 */
[----:B------:R0:W-:Y:S01]  /*afa0*/  UTMALDG.3D [UR24], [UR14], desc[UR22] ;  /* 0x000016180e0075b4 */ /* 0x0001e20008011000 */
[----:B------:R0:W-:Y:S01]  /*afb0*/  UTMALDG.3D [UR16], [UR40], desc[UR22] ;  /* 0x00001610280075b4 */ /* 0x0001e20008011000 */
[----:B------:R0:W-:Y:S02]  /*afc0*/  UTMALDG.3D [UR8], [UR40], desc[UR22] ;  /* 0x00001608280075b4 */ /* 0x0001e40008011000 */
[----:B0-----:R-:W-:Y:S05]  /*afd0*/  @P3 BRA `(.L_x_297) ;  /* 0xfffffffc00183947 */ /* 0x001fea000383ffff */
.L_x_293:
[----:B------:R-:W-:Y:S05]  /*afe0*/  BSYNC B1 ;  /* 0x0000000000017941 */ /* 0x000fea0003800000 */
.L_x_292:
[----:B------:R-:W-:Y:S01]  /*aff0*/  LOP3.LUT P3, RZ, R11, 0xff, RZ, 0xc0, !PT ;  /* 0x000000ff0bff7812 */ /* 0x000fe2000786c0ff */
[----:B------:R-:W-:Y:S01]  /*b000*/  IMAD.IADD R0, R13, 0x1, R0 ;  /* 0x000000010d007824 */ /* 0x000fe200078e0200 */
[----:B------:R-:W-:Y:S01]  /*b010*/  IADD3 R16, P4, R16, UR30, RZ ;  /* 0x0000001e10107c10 */ /* 0x000fe2000ff9e0ff */
[----:B------:R-:W-:Y:S01]  /*b020*/  ULDC.64 UR8, c[0x0][0x650] ;  /* 0x0001940000087ab9 */ /* 0x000fe20000000a00 */
[----:B------:R-:W-:Y:S01]  /*b030*/  BSSY B1, `(.L_x_298) ;  /* 0x000006b000017945 */ /* 0x000fe20003800000 */
[----:B------:R-:W-:Y:S01]  /*b040*/  IMAD.MOV.U32 R7, RZ, RZ, -0x1 ;  /* 0xffffffffff077424 */ /* 0x000fe200078e00ff */
[----:B------:R-:W-:Y:S01]  /*b050*/  SHF.R.U32.HI R4, RZ, 0x1, R0 ;  /* 0x00000001ff047819 */ /* 0x000fe20000011600 */
[----:B------:R-:W-:Y:S01]  /*b060*/  IMAD.MOV.U32 R9, RZ, RZ, -0x1 ;  /* 0xffffffffff097424 */ /* 0x000fe200078e00ff */
[----:B------:R-:W-:Y:S01]  /*b070*/  ISETP.GT.U32.AND P1, PT, R0, 0x1, PT ;  /* 0x000000010000780c */ /* 0x000fe20003f24070 */
[----:B------:R-:W-:Y:S01]  /*b080*/  IMAD.MOV.U32 R8, RZ, RZ, -0x1 ;  /* 0xffffffffff087424 */ /* 0x000fe200078e00ff */
[----:B------:R-:W-:-:S02]  /*b090*/  LOP3.LUT R4, R4, 0x1, RZ, 0xc0, !PT ;  /* 0x0000000104047812 */ /* 0x000fc400078ec0ff */
[----:B------:R-:W-:Y:S01]  /*b0a0*/  ISETP.LT.U32.AND P1, PT, R13, 0x2, P1 ;  /* 0x000000020d00780c */ /* 0x000fe20000f21070 */
[----:B------:R-:W0:Y:S01]  /*b0b0*/  @P3 S2R R6, SR_CgaCtaId ;  /* 0x0000000000063919 */ /* 0x000e220000008800 */
[----:B------:R-:W-:Y:S02]  /*b0c0*/  @P3 MOV R5, 0x400 ;  /* 0x0000040000053802 */ /* 0x000fe40000000f00 */
[----:B------:R-:W-:Y:S02]  /*b0d0*/  IADD3.X R17, R17, UR7, RZ, P4, !PT ;  /* 0x0000000711117c10 */ /* 0x000fe4000a7fe4ff */
[----:B------:R-:W-:Y:S02]  /*b0e0*/  ISETP.GE.U32.AND P4, PT, R16, UR8, PT ;  /* 0x0000000810007c0c */ /* 0x000fe4000bf86070 */
[----:B------:R-:W-:Y:S02]  /*b0f0*/  LOP3.LUT R0, R0, 0x1, RZ, 0xc0, !PT ;  /* 0x0000000100007812 */ /* 0x000fe400078ec0ff */
[----:B------:R-:W-:-:S02]  /*b100*/  PRMT R11, RZ, 0x7610, R11 ;  /* 0x00007610ff0b7816 */ /* 0x000fc4000000000b */
[----:B0-----:R-:W-:-:S04]  /*b110*/  @P3 LEA R5, R6, R5, 0x18 ;  /* 0x0000000506053211 */ /* 0x001fc800078ec0ff */
[----:B------:R0:W-:Y:S01]  /*b120*/  @P3 SYNCS.ARRIVE.TRANS64.A1T0 RZ, [R5+URZ+0x38], RZ ;  /* 0x000038ff05ff39a7 */ /* 0x0001e2000810003f */
[----:B------:R-:W-:Y:S02]  /*b130*/  ISETP.NE.U32.AND P3, PT, R4, 0x1, PT ;  /* 0x000000010400780c */ /* 0x000fe40003f65070 */
[----:B------:R-:W-:Y:S02]  /*b140*/  SEL R4, RZ, 0x1, !P1 ;  /* 0x00000001ff047807 */ /* 0x000fe40004800000 */
[----:B------:R-:W-:Y:S02]  /*b150*/  ISETP.GE.U32.AND.EX P1, PT, R17, UR9, PT, P4 ;  /* 0x0000000911007c0c */ /* 0x000fe4000bf26140 */
[----:B------:R-:W-:-:S04]  /*b160*/  ISETP.GT.U32.AND P3, PT, R13, 0x1, !P3 ;  /* 0x000000010d00780c */ /* 0x000fc80005f64070 */
[----:B0-----:R-:W-:-:S04]  /*b170*/  SEL R5, RZ, 0x1, !P3 ;  /* 0x00000001ff057807 */ /* 0x001fc80005800000 */
[--C-:B------:R-:W-:Y:S02]  /*b180*/  LOP3.LUT R3, R5, R3, R4.reuse, 0x96, !PT ;  /* 0x0000000305037212 */ /* 0x100fe400078e9604 */
[----:B------:R-:W-:Y:S01]  /*b190*/  PRMT R4, RZ, 0x7610, R4 ;  /* 0x00007610ff047816 */ /* 0x000fe20000000004 */
[----:B------:R-:W-:Y:S06]  /*b1a0*/  @P1 BRA `(.L_x_299) ;  /* 0x00000004004c1947 */ /* 0x000fec0003800000 */
[----:B------:R-:W-:Y:S01]  /*b1b0*/  ULDC.64 UR8, c[0x0][0x628] ;  /* 0x00018a0000087ab9 */ /* 0x000fe20000000a00 */
[----:B------:R-:W0:Y:S01]  /*b1c0*/  S2R R14, SR_CTAID.X ;  /* 0x00000000000e7919 */ /* 0x000e220000002500 */
[----:B------:R-:W-:Y:S01]  /*b1d0*/  ISETP.NE.U32.AND P1, PT, RZ, UR8, PT ;  /* 0x00000008ff007c0c */ /* 0x000fe2000bf25070 */
[----:B------:R-:W-:Y:S01]  /*b1e0*/  ULDC UR11, c[0x0][0x630] ;  /* 0x00018c00000b7ab9 */ /* 0x000fe20000000800 */
[----:B------:R-:W-:Y:S01]  /*b1f0*/  IMAD.MOV.U32 R4, RZ, RZ, R16 ;  /* 0x000000ffff047224 */ /* 0x000fe200078e0010 */
[----:B------:R-:W1:Y:S01]  /*b200*/  S2R R12, SR_CTAID.Y ;  /* 0x00000000000c7919 */ /* 0x000e620000002600 */
[----:B------:R-:W-:Y:S01]  /*b210*/  ISETP.NE.AND.EX P1, PT, RZ, UR9, PT, P1 ;  /* 0x00000009ff007c0c */ /* 0x000fe2000bf25310 */
[----:B------:R-:W-:-:S12]  /*b220*/  IMAD.MOV.U32 R5, RZ, RZ, R17 ;  /* 0x000000ffff057224 */ /* 0x000fd800078e0011 */
[----:B------:R-:W-:Y:S05]  /*b230*/  @!P1 BRA `(.L_x_300) ;  /* 0x0000000000289947 */ /* 0x000fea0003800000 */
[----:B------:R-:W-:Y:S02]  /*b240*/  ULDC UR10, c[0x0][0x634] ;  /* 0x00018d00000a7ab9 */ /* 0x000fe40000000800 */
[----:B------:R-:W-:-:S05]  /*b250*/  IADD3 R9, P1, R16, UR10, RZ ;  /* 0x0000000a10097c10 */ /* 0x000fca000ff3e0ff */
[----:B------:R-:W-:-:S04]  /*b260*/  IMAD.X R15, RZ, RZ, R17, P1 ;  /* 0x000000ffff0f7224 */ /* 0x000fc800008e0611 */
[----:B------:R-:W-:-:S04]  /*b270*/  IMAD.WIDE.U32 R6, R15, UR8, RZ ;  /* 0x000000080f067c25 */ /* 0x000fc8000f8e00ff */
[----:B------:R-:W-:-:S04]  /*b280*/  IMAD.WIDE.U32 R6, P1, R9, UR9, R6 ;  /* 0x0000000909067c25 */ /* 0x000fc8000f820006 */
[----:B------:R-:W-:-:S04]  /*b290*/  IMAD.WIDE.U32 R8, R9, UR8, RZ ;  /* 0x0000000809087c25 */ /* 0x000fc8000f8e00ff */
[----:B------:R-:W-:Y:S01]  /*b2a0*/  IMAD.X R5, RZ, RZ, RZ, P1 ;  /* 0x000000ffff057224 */ /* 0x000fe200008e06ff */
[----:B------:R-:W-:Y:S01]  /*b2b0*/  IADD3 RZ, P1, R9, R6, RZ ;  /* 0x0000000609ff7210 */ /* 0x000fe20007f3e0ff */
[----:B------:R-:W-:-:S04]  /*b2c0*/  IMAD.MOV.U32 R4, RZ, RZ, R7 ;  /* 0x000000ffff047224 */ /* 0x000fc800078e0007 */
[----:B------:R-:W-:-:S08]  /*b2d0*/  IMAD.WIDE.U32.X R4, R15, UR9, R4, P1 ;  /* 0x000000090f047c25 */ /* 0x000fd000088e0404 */
.L_x_300:
[--C-:B------:R-:W-:Y:S01]  /*b2e0*/  SHF.R.U64 R8, R4, UR11, R5.reuse ;  /* 0x0000000b04087c19 */ /* 0x100fe20008001205 */
[----:B------:R-:W-:Y:S01]  /*b2f0*/  ULDC.64 UR8, c[0x0][0x620] ;  /* 0x0001880000087ab9 */ /* 0x000fe20000000a00 */
[----:B------:R-:W-:Y:S01]  /*b300*/  SHF.R.U32.HI R4, RZ, UR11, R5 ;  /* 0x0000000bff047c19 */ /* 0x000fe20008011605 */
[----:B------:R-:W2:Y:S01]  /*b310*/  LDC R25, c[0x0][0x144] ;  /* 0x00005100ff197b82 */ /* 0x000ea20000000800 */
[----:B------:R-:W-:Y:S01]  /*b320*/  IADD3 R7, P1, RZ, -R8, RZ ;  /* 0x80000008ff077210 */ /* 0x000fe20007f3e0ff */
[----:B------:R-:W-:Y:S01]  /*b330*/  ULDC.64 UR12, c[0x0][0x640] ;  /* 0x00019000000c7ab9 */ /* 0x000fe20000000a00 */
[----:B0-----:R-:W-:Y:S01]  /*b340*/  I2FP.F32.U32 R9, R14 ;  /* 0x0000000e00097245 */ /* 0x001fe20000201000 */
[----:B------:R-:W-:Y:S02]  /*b350*/  ULDC UR10, c[0x0][0x608] ;  /* 0x00018200000a7ab9 */ /* 0x000fe40000000800 */
[----:B------:R-:W-:Y:S01]  /*b360*/  IMAD.X R4, RZ, RZ, ~R4, P1 ;  /* 0x000000ffff047224 */ /* 0x000fe200008e0e04 */
[----:B------:R-:W-:Y:S01]  /*b370*/  ISETP.NE.U32.AND P1, PT, RZ, UR12, PT ;  /* 0x0000000cff007c0c */ /* 0x000fe2000bf25070 */
[----:B------:R-:W0:Y:S02]  /*b380*/  LDC R21, c[0x0][0x148] ;  /* 0x00005200ff157b82 */ /* 0x000e240000000800 */
[----:B------:R-:W-:Y:S01]  /*b390*/  IMAD R6, R4, UR8, RZ ;  /* 0x0000000804067c24 */ /* 0x000fe2000f8e02ff */
[----:B------:R-:W-:Y:S01]  /*b3a0*/  ISETP.NE.AND.EX P1, PT, RZ, UR13, PT, P1 ;  /* 0x0000000dff007c0c */ /* 0x000fe2000bf25310 */
[----:B------:R-:W-:Y:S01]  /*b3b0*/  IMAD.WIDE.U32 R4, R7, UR8, R16 ;  /* 0x0000000807047c25 */ /* 0x000fe2000f8e0010 */
[----:B------:R-:W-:-:S03]  /*b3c0*/  ULDC UR8, c[0x0][0x150] ;  /* 0x0000540000087ab9 */ /* 0x000fc60000000800 */
[----:B------:R-:W-:Y:S02]  /*b3d0*/  IMAD R7, R7, UR9, R6 ;  /* 0x0000000907077c24 */ /* 0x000fe4000f8e0206 */
[----:B------:R-:W-:Y:S01]  /*b3e0*/  FMUL R6, R9, UR8 ;  /* 0x0000000809067c20 */ /* 0x000fe20008400000 */
[----:B------:R-:W-:Y:S01]  /*b3f0*/  ULDC UR8, c[0x0][0x618] ;  /* 0x0001860000087ab9 */ /* 0x000fe20000000800 */
[----:B------:R-:W-:Y:S01]  /*b400*/  ULDC UR9, c[0x0][0x154] ;  /* 0x0000550000097ab9 */ /* 0x000fe20000000800 */
[----:B------:R-:W-:-:S03]  /*b410*/  IMAD.IADD R5, R5, 0x1, R7 ;  /* 0x0000000105057824 */ /* 0x000fc600078e0207 */
[----:B------:R-:W3:Y:S02]  /*b420*/  F2I.U32.TRUNC.NTZ R6, R6 ;  /* 0x0000000600067305 */ /* 0x000ee4000020f000 */
[----:B------:R-:W-:Y:S02]  /*b430*/  SHF.R.U64 R9, R4, UR8, R5 ;  /* 0x0000000804097c19 */ /* 0x000fe40008001205 */
[----:B-1----:R-:W-:-:S05]  /*b440*/  I2FP.F32.U32 R4, R12 ;  /* 0x0000000c00047245 */ /* 0x002fca0000201000 */
[----:B------:R-:W-:Y:S01]  /*b450*/  FMUL R22, R4, UR9 ;  /* 0x0000000904167c20 */ /* 0x000fe20008400000 */
[----:B------:R-:W-:Y:S01]  /*b460*/  SHF.R.U32.HI R4, RZ, UR8, R5 ;  /* 0x00000008ff047c19 */ /* 0x000fe20008011605 */
[----:B------:R-:W-:-:S03]  /*b470*/  ULDC UR8, c[0x0][0x658] ;  /* 0x0001960000087ab9 */ /* 0x000fc60000000800 */
[--C-:B------:R-:W-:Y:S01]  /*b480*/  SHF.R.U64 R20, R9, UR10, R4.reuse ;  /* 0x0000000a09147c19 */ /* 0x100fe20008001204 */
[----:B------:R-:W1:Y:S01]  /*b490*/  F2I.U32.TRUNC.NTZ R22, R22 ;  /* 0x0000001600167305 */ /* 0x000e62000020f000 */
[----:B------:R-:W-:Y:S01]  /*b4a0*/  SHF.R.U32.HI R5, RZ, UR10, R4 ;  /* 0x0000000aff057c19 */ /* 0x000fe20008011604 */
[----:B---3--:R-:W-:-:S03]  /*b4b0*/  IMAD.MOV R6, RZ, RZ, -R6 ;  /* 0x000000ffff067224 */ /* 0x008fc600078e0a06 */
[--C-:B------:R-:W-:Y:S01]  /*b4c0*/  SHF.R.U64 R15, R20, UR8, R5.reuse ;  /* 0x00000008140f7c19 */ /* 0x100fe20008001205 */
[----:B--2---:R-:W-:Y:S01]  /*b4d0*/  IMAD R14, R25, R6, R14 ;  /* 0x00000006190e7224 */ /* 0x004fe200078e020e */
[----:B------:R-:W-:-:S03]  /*b4e0*/  SHF.R.U32.HI R23, RZ, UR8, R5 ;  /* 0x00000008ff177c19 */ /* 0x000fc60008011605 */
[----:B------:R-:W-:Y:S02]  /*b4f0*/  IMAD.MOV.U32 R4, RZ, RZ, R15 ;  /* 0x000000ffff047224 */ /* 0x000fe400078e000f */
[----:B------:R-:W-:Y:S01]  /*b500*/  IMAD.MOV.U32 R5, RZ, RZ, R23 ;  /* 0x000000ffff057224 */ /* 0x000fe200078e0017 */
[----:B-1----:R-:W-:Y:S06]  /*b510*/  @!P1 BRA `(.L_x_301) ;  /* 0x0000000000289947 */ /* 0x002fec0003800000 */
[----:B------:R-:W-:Y:S02]  /*b520*/  ULDC UR8, c[0x0][0x64c] ;  /* 0x0001930000087ab9 */ /* 0x000fe40000000800 */
[----:B------:R-:W-:-:S05]  /*b530*/  IADD3 R5, P1, R15, UR8, RZ ;  /* 0x000000080f057c10 */ /* 0x000fca000ff3e0ff */
[----:B------:R-:W-:-:S04]  /*b540*/  IMAD.X R23, RZ, RZ, R23, P1 ;  /* 0x000000ffff177224 */ /* 0x000fc800008e0617 */
[----:B------:R-:W-:-:S04]  /*b550*/  IMAD.WIDE.U32 R6, R23, UR12, RZ ;  /* 0x0000000c17067c25 */ /* 0x000fc8000f8e00ff */
[----:B------:R-:W-:-:S04]  /*b560*/  IMAD.WIDE.U32 R6, P1, R5, UR13, R6 ;  /* 0x0000000d05067c25 */ /* 0x000fc8000f820006 */
[----:B------:R-:W-:-:S04]  /*b570*/  IMAD.WIDE.U32 R4, R5, UR12, RZ ;  /* 0x0000000c05047c25 */ /* 0x000fc8000f8e00ff */
[----:B------:R-:W-:Y:S01]  /*b580*/  IMAD.MOV.U32 R4, RZ, RZ, R7 ;  /* 0x000000ffff047224 */ /* 0x000fe200078e0007 */
[----:B------:R-:W-:Y:S01]  /*b590*/  IADD3 RZ, P3, R5, R6, RZ ;  /* 0x0000000605ff7210 */ /* 0x000fe20007f7e0ff */
[----:B------:R-:W-:-:S04]  /*b5a0*/  IMAD.X R5, RZ, RZ, RZ, P1 ;  /* 0x000000ffff057224 */ /* 0x000fc800008e06ff */
[----:B------:R-:W-:-:S08]  /*b5b0*/  IMAD.WIDE.U32.X R4, R23, UR13, R4, P3 ;  /* 0x0000000d17047c25 */ /* 0x000fd000098e0404 */
.L_x_301:
[----:B------:R-:W-:Y:S01]  /*b5c0*/  ISETP.NE.AND P1, PT, R2, 0x1, PT ;  /* 0x000000010200780c */ /* 0x000fe20003f25270 */
[----:B------:R-:W-:Y:S01]  /*b5d0*/  ULDC UR8, c[0x0][0x648] ;  /* 0x0001920000087ab9 */ /* 0x000fe20000000800 */
[----:B------:R-:W-:Y:S01]  /*b5e0*/  LOP3.LUT R20, R20, UR6, RZ, 0xc0, !PT ;  /* 0x0000000614147c12 */ /* 0x000fe2000f8ec0ff */
[----:B------:R-:W-:Y:S01]  /*b5f0*/  IMAD.MOV R22, RZ, RZ, -R22 ;  /* 0x000000ffff167224 */ /* 0x000fe200078e0a16 */
[----:B------:R-:W-:Y:S01]  /*b600*/  SHF.R.U64 R5, R4, UR8, R5 ;  /* 0x0000000804057c19 */ /* 0x000fe20008001205 */
[----:B------:R-:W-:Y:S01]  /*b610*/  ULDC UR8, c[0x0][0x638] ;  /* 0x00018e0000087ab9 */ /* 0x000fe20000000800 */
[----:B------:R-:W-:Y:S01]  /*b620*/  LOP3.LUT R6, R9, UR4, RZ, 0xc0, !PT ;  /* 0x0000000409067c12 */ /* 0x000fe2000f8ec0ff */
[----:B------:R-:W-:Y:S02]  /*b630*/  ULDC UR9, c[0x0][0x610] ;  /* 0x0001840000097ab9 */ /* 0x000fe40000000800 */
[----:B------:R-:W-:Y:S02]  /*b640*/  IMAD.MOV R4, RZ, RZ, -R5 ;  /* 0x000000ffff047224 */ /* 0x000fe400078e0a05 */
[----:B------:R-:W-:-:S02]  /*b650*/  IMAD R5, R5, UR5, R20 ;  /* 0x0000000505057c24 */ /* 0x000fc4000f8e0214 */
[----:B0-----:R-:W-:Y:S02]  /*b660*/  @P1 IMAD R14, R21, R22, R12 ;  /* 0x00000016150e1224 */ /* 0x001fe400078e020c */
[----:B------:R-:W-:Y:S01]  /*b670*/  IMAD R15, R4, UR8, R15 ;  /* 0x00000008040f7c24 */ /* 0x000fe2000f8e020f */
[----:B------:R-:W-:Y:S01]  /*b680*/  ULDC UR8, c[0x0][0x600] ;  /* 0x0001800000087ab9 */ /* 0x000fe20000000800 */
[----:B------:R-:W-:Y:S02]  /*b690*/  IMAD R14, R5, UR9, R14 ;  /* 0x00000009050e7c24 */ /* 0x000fe4000f8e020e */
[----:B------:R-:W-:Y:S02]  /*b6a0*/  IMAD R15, R15, UR8, R6 ;  /* 0x000000080f0f7c24 */ /* 0x000fe4000f8e0206 */
[----:B------:R-:W-:-:S03]  /*b6b0*/  IMAD.MOV.U32 R4, RZ, RZ, 0x1 ;  /* 0x00000001ff047424 */ /* 0x000fc600078e00ff */
[----:B------:R-:W-:Y:S02]  /*b6c0*/  SEL R9, R15, R14, !P1 ;  /* 0x0000000e0f097207 */ /* 0x000fe40004800000 */
[----:B------:R-:W-:-:S07]  /*b6d0*/  SEL R7, R14, R15, !P1 ;  /* 0x0000000f0e077207 */ /* 0x000fce0004800000 */
.L_x_299:
[----:B------:R-:W-:Y:S05]  /*b6e0*/  BSYNC B1 ;  /* 0x0000000000017941 */ /* 0x000fea0003800000 */
.L_x_298:
[----:B------:R-:W-:-:S13]  /*b6f0*/  LOP3.LUT P1, RZ, R4, 0xff, RZ, 0xc0, !PT ;  /* 0x000000ff04ff7812 */ /* 0x000fda000782c0ff */
[----:B------:R-:W-:Y:S05]  /*b700*/  @P1 BRA `(.L_x_302) ;  /* 0xfffffff400181947 */ /* 0x000fea000383ffff */
[----:B------:R-:W-:Y:S05]  /*b710*/  BSYNC B0 ;  /* 0x0000000000007941 */ /* 0x000fea0003800000 */
.L_x_290:
[----:B------:R-:W-:-:S03]  /*b720*/  UMOV UR8, 0xffffffff ;  /* 0xffffffff00087882 */ /* 0x000fc60000000000 */
[----:B------:R-:W-:Y:S05]  /*b730*/  BRA.DIV UR8, `(.L_x_303) ;  /* 0x0000000208d07947 */ /* 0x000fea000b800000 */
[----:B------:R-:W-:-:S13]  /*b740*/  ELECT P6, URZ, PT ;  /* 0x00000000003f782f */ /* 0x000fda00038c0000 */
.L_x_315:
[----:B------:R-:W-:Y:S04]  /*b750*/  BSSY B0, `(.L_x_304) ;  /* 0x0000019000007945 */ /* 0x000fe80003800000 */
[----:B------:R-:W-:Y:S05]  /*b760*/  @!P6 BRA `(.L_x_305) ;  /* 0x00000000005ce947 */ /* 0x000fea0003800000 */
[----:B------:R-:W-:-:S04]  /*b770*/  LOP3.LUT R19, R19, 0x2, RZ, 0xfc, !PT ;  /* 0x0000000213137812 */ /* 0x000fc800078efcff */
[----:B------:R-:W-:-:S13]  /*b780*/  ISETP.NE.AND P0, PT, R19, 0x3, PT ;  /* 0x000000031300780c */ /* 0x000fda0003f05270 */
[----:B------:R-:W-:Y:S05]  /*b790*/  @!P0 BRA `(.L_x_306) ;  /* 0x0000000000048947 */ /* 0x000fea0003800000 */
[----:B------:R-:W-:Y:S01]  /*b7a0*/  BPT.TRAP 0x1 ;  /* 0x000000040000795c */ /* 0x000fe20000300000 */
.L_x_306:
[----:B------:R-:W0:Y:S01]  /*b7b0*/  S2R R5, SR_CgaCtaId ;  /* 0x0000000000057919 */ /* 0x000e220000008800 */
[----:B------:R-:W-:Y:S02]  /*b7c0*/  MOV R2, 0x400 ;  /* 0x0000040000027802 */ /* 0x000fe40000000f00 */
[----:B------:R-:W-:Y:S02]  /*b7d0*/  SHF.L.U32 R4, R3, 0x1f, RZ ;  /* 0x0000001f03047819 */ /* 0x000fe400000006ff */
[----:B0-----:R-:W-:-:S05]  /*b7e0*/  LEA R5, R5, R2, 0x18 ;  /* 0x0000000205057211 */ /* 0x001fca00078ec0ff */
[----:B------:R-:W-:-:S04]  /*b7f0*/  VIADD R5, R5, 0x10 ;  /* 0x0000001005057836 */ /* 0x000fc80000000000 */
[C---:B------:R-:W-:Y:S02]  /*b800*/  IMAD R7, R0.reuse, 0x8, R5 ;  /* 0x0000000800077824 */ /* 0x040fe400078e0205 */
[----:B------:R-:W-:Y:S02]  /*b810*/  VIADD R0, R0, 0x1 ;  /* 0x0000000100007836 */ /* 0x000fe40000000000 */
[----:B------:R-:W0:Y:S03]  /*b820*/  SYNCS.PHASECHK.TRANS64.TRYWAIT P0, [R7+URZ], R4 ;  /* 0x00000004070075a7 */ /* 0x000e26000800017f */
[----:B------:R-:W-:-:S04]  /*b830*/  ISETP.NE.AND P1, PT, R0, 0x2, PT ;  /* 0x000000020000780c */ /* 0x000fc80003f25270 */
[----:B------:R-:W-:Y:S02]  /*b840*/  SEL R2, RZ, 0x1, P1 ;  /* 0x00000001ff027807 */ /* 0x000fe40000800000 */
[----:B------:R-:W-:Y:S02]  /*b850*/  SEL R0, R0, RZ, P1 ;  /* 0x000000ff00007207 */ /* 0x000fe40000800000 */
[----:B------:R-:W-:Y:S01]  /*b860*/  LOP3.LUT R2, R3, R2, RZ, 0x3c, !PT ;  /* 0x0000000203027212 */ /* 0x000fe200078e3cff */
[----:B0-----:R-:W-:Y:S06]  /*b870*/  @!P0 BRA `(.L_x_307) ;  /* 0x0000000000a08947 */ /* 0x001fec0003800000 */
.L_x_316:
[----:B------:R-:W-:Y:S01]  /*b880*/  IMAD R5, R0, 0x8, R5 ;  /* 0x0000000800057824 */ /* 0x000fe200078e0205 */
[----:B------:R-:W-:-:S07]  /*b890*/  SHF.L.U32 R0, R2, 0x1f, RZ ;  /* 0x0000001f02007819 */ /* 0x000fce00000006ff */
.L_x_308:
[----:B-1----:R1:W2:Y:S02]  /*b8a0*/  SYNCS.PHASECHK.TRANS64.TRYWAIT P0, [R5+URZ], R0 ;  /* 0x00000000050075a7 */ /* 0x0022a4000800017f */
[----:B--2---:R-:W-:Y:S05]  /*b8b0*/  @!P0 NANOSLEEP.SYNCS 0x989680 ;  /* 0x009896800000895d */ /* 0x004fea0003900000 */
[----:B------:R-:W2:Y:S02]  /*b8c0*/  @!P0 SYNCS.PHASECHK.TRANS64 P0, [R5+URZ], R0 ;  /* 0x00000000050085a7 */ /* 0x000ea4000800007f */
[----:B--2---:R-:W-:Y:S05]  /*b8d0*/  @!P0 BRA `(.L_x_308) ;  /* 0xfffffffc00f08947 */ /* 0x004fea000383ffff */
.L_x_305:
[----:B------:R-:W-:Y:S05]  /*b8e0*/  BSYNC B0 ;  /* 0x0000000000007941 */ /* 0x000fea0003800000 */
.L_x_304:
[----:B------:R-:W-:Y:S05]  /*b8f0*/  EXIT ;  /* 0x000000000000794d */ /* 0x000fea0003800000 */
.L_x_17:
[----:B---3--:R3:W4:Y:S02]  /*b900*/  SYNCS.PHASECHK.TRANS64.TRYWAIT P1, [R3+URZ], R0 ;  /* 0x00000000030075a7 */ /* 0x008724000802017f */
[----:B----4-:R-:W-:Y:S05]  /*b910*/  @!P1 NANOSLEEP.SYNCS 0x989680 ;  /* 0x009896800000995d */ /* 0x010fea0003900000 */
[----:B------:R-:W4:Y:S02]  /*b920*/  @!P1 SYNCS.PHASECHK.TRANS64 P1, [R3+URZ], R0 ;  /* 0x00000000030095a7 */ /* 0x000f24000802007f */
[----:B----4-:R-:W-:Y:S05]  /*b930*/  @!P1 BRA `(.L_x_17) ;  /* 0xfffffffc00f09947 */ /* 0x010fea000383ffff */
[----:B------:R-:W-:Y:S05]  /*b940*/  BRA `(.L_x_16) ;  /* 0xffffff5800207947 */ /* 0x000fea000383ffff */
.L_x_22:
[----:B-1----:R-:W-:-:S04]  /*b950*/  IMAD.U32 R4, RZ, RZ, UR9 ;  /* 0x00000009ff047e24 */ /* 0x002fc8000f8e00ff */
[----:B------:R1:W2:Y:S03]  /*b960*/  SYNCS.PHASECHK.TRANS64.TRYWAIT P1, [R4+URZ], R3 ;  /* 0x00000003040075a7 */ /* 0x0002a6000802017f */
[----:B--2---:R-:W-:Y:S05]  /*b970*/  @!P1 NANOSLEEP.SYNCS 0x989680 ;  /* 0x009896800000995d */ /* 0x004fea0003900000 */
[----:B------:R-:W2:Y:S02]  /*b980*/  @!P1 SYNCS.PHASECHK.TRANS64 P1, [R4+URZ], R3 ;  /* 0x00000003040095a7 */ /* 0x000ea4000802007f */
[----:B--2---:R-:W-:Y:S05]  /*b990*/  @!P1 BRA `(.L_x_22) ;  /* 0xfffffffc00ec9947 */ /* 0x004fea000383ffff */
[----:B------:R-:W-:Y:S05]  /*b9a0*/  BRA `(.L_x_21) ;  /* 0xffffff5c008c7947 */ /* 0x000fea000383ffff */
.L_x_291:
[----:B------:R-:W-:Y:S01]  /*b9b0*/  BSSY B1, `(.L_x_309) ;  /* 0x0000006000017945 */ /* 0x000fe20003800000 */
[----:B------:R-:W-:-:S07]  /*b9c0*/  IMAD.MOV.U32 R15, RZ, RZ, -0x1 ;  /* 0xffffffffff0f7424 */ /* 0x000fce00078e00ff */
[----:B------:R-:W-:Y:S05]  /*b9d0*/  WARPSYNC.COLLECTIVE R15, `(.L_x_310) ;  /* 0x000000000f0c7348 */ /* 0x000fea0003c00000 */
[----:B------:R-:W-:Y:S02]  /*b9e0*/  ELECT P6, UR62, PT ;  /* 0x00000000003e782f */ /* 0x000fe400038c0000 */
[----:B------:R-:W-:Y:S01]  /*b9f0*/  MOV R14, UR62 ;  /* 0x0000003e000e7c02 */ /* 0x000fe20008000f00 */
[----:B------:R-:W-:Y:S10]  /*ba00*/  ENDCOLLECTIVE ;  /* 0x000000000000791b */ /* 0x000ff40003800000 */
.L_x_310:
[----:B------:R-:W-:Y:S05]  /*ba10*/  BSYNC B1 ;  /* 0x0000000000017941 */ /* 0x000fea0003800000 */
.L_x_309:
[----:B------:R-:W-:Y:S05]  /*ba20*/  BRA `(.L_x_311) ;  /* 0xfffffff0005c7947 */ /* 0x000fea000383ffff */
.L_x_294:
[----:B0-----:R0:W1:Y:S02]  /*ba30*/  SYNCS.PHASECHK.TRANS64.TRYWAIT P1, [R12+URZ+0x10], R7 ;  /* 0x000010070c0075a7 */ /* 0x001064000802017f */
[----:B-1----:R-:W-:Y:S05]  /*ba40*/  @!P1 NANOSLEEP.SYNCS 0x989680 ;  /* 0x009896800000995d */ /* 0x002fea0003900000 */
[----:B------:R-:W1:Y:S02]  /*ba50*/  @!P1 SYNCS.PHASECHK.TRANS64 P1, [R12+URZ+0x10], R7 ;  /* 0x000010070c0095a7 */ /* 0x000e64000802007f */
[----:B-1----:R-:W-:Y:S05]  /*ba60*/  @!P1 BRA `(.L_x_294) ;  /* 0xfffffffc00f09947 */ /* 0x002fea000383ffff */
[----:B------:R-:W-:Y:S05]  /*ba70*/  BRA `(.L_x_312) ;  /* 0xfffffff000907947 */ /* 0x000fea000383ffff */
.L_x_303:
[----:B------:R-:W-:Y:S01]  /*ba80*/  BSSY B0, `(.L_x_313) ;  /* 0x0000006000007945 */ /* 0x000fe20003800000 */
[----:B------:R-:W-:-:S07]  /*ba90*/  IMAD.MOV.U32 R15, RZ, RZ, -0x1 ;  /* 0xffffffffff0f7424 */ /* 0x000fce00078e00ff */
[----:B------:R-:W-:Y:S05]  /*baa0*/  WARPSYNC.COLLECTIVE R15, `(.L_x_314) ;  /* 0x000000000f0c7348 */ /* 0x000fea0003c00000 */
[----:B------:R-:W-:Y:S02]  /*bab0*/  ELECT P6, UR62, PT ;  /* 0x00000000003e782f */ /* 0x000fe400038c0000 */
[----:B------:R-:W-:Y:S01]  /*bac0*/  MOV R14, UR62 ;  /* 0x0000003e000e7c02 */ /* 0x000fe20008000f00 */
[----:B------:R-:W-:Y:S10]  /*bad0*/  ENDCOLLECTIVE ;  /* 0x000000000000791b */ /* 0x000ff40003800000 */
.L_x_314:
[----:B------:R-:W-:Y:S05]  /*bae0*/  BSYNC B0 ;  /* 0x0000000000007941 */ /* 0x000fea0003800000 */
.L_x_313:
[----:B------:R-:W-:Y:S05]  /*baf0*/  BRA `(.L_x_315) ;  /* 0xfffffffc00147947 */ /* 0x000fea000383ffff */
.L_x_307:
[----:B0-----:R0:W1:Y:S02]  /*bb00*/  SYNCS.PHASECHK.TRANS64.TRYWAIT P0, [R7+URZ], R4 ;  /* 0x00000004070075a7 */ /* 0x001064000800017f */
[----:B-1----:R-:W-:Y:S05]  /*bb10*/  @!P0 NANOSLEEP.SYNCS 0x989680 ;  /* 0x009896800000895d */ /* 0x002fea0003900000 */
[----:B------:R-:W1:Y:S02]  /*bb20*/  @!P0 SYNCS.PHASECHK.TRANS64 P0, [R7+URZ], R4 ;  /* 0x00000004070085a7 */ /* 0x000e64000800007f */
[----:B-1----:R-:W-:Y:S05]  /*bb30*/  @!P0 BRA `(.L_x_307) ;  /* 0xfffffffc00f08947 */ /* 0x002fea000383ffff */
[----:B------:R-:W-:Y:S05]  /*bb40*/  BRA `(.L_x_316) ;  /* 0xfffffffc004c7947 */ /* 0x000fea000383ffff */
.L_x_317:
[----:B------:R-:W-:-:S00]  /*bb50*/  BRA `(.L_x_317) ;  /* 0xfffffffc00fc7947 */ /* 0x000fc0000383ffff */
[----:B------:R-:W-:-:S00]  /*bb60*/  NOP ;  /* 0x0000000000007918 */ /* 0x000fc00000000000 */
        /* <DEDUP_REMOVED lines=9> */
.L_x_318:


//--------------------- .nv.global.init           --------------------------
	.section	.nv.global.init,"aw",@progbits
.nv.global.init:
	.type		$str$22,@object
	.size		$str$22,($str$23 - $str$22)
$str$22:
        /*0000*/ 	.byte	0x6b, 0x5f, 0x74, 0x69, 0x6c, 0x65, 0x5f, 0x63, 0x6f, 0x75, 0x6e, 0x74, 0x20, 0x3e, 0x3d, 0x20
        /*0010*/ 	.byte	0x31, 0x00
	.type		$str$23,@object
	.size		$str$23,(__unnamed_1 - $str$23)
$str$23:
        /*0012*/ 	.byte	0x2f, 0x74, 0x6d, 0x70, 0x2f, 0x63, 0x75, 0x74, 0x6c, 0x61, 0x73, 0x73, 0x5f, 0x73, 0x77, 0x65
        /*0022*/ 	.byte	0x65, 0x70, 0x5f, 0x73, 0x72, 0x63, 0x2f, 0x69, 0x6e, 0x63, 0x6c, 0x75, 0x64, 0x65, 0x2f, 0x63
        /*0032*/ 	.byte	0x75, 0x74, 0x6c, 0x61, 0x73, 0x73, 0x2f, 0x67, 0x65, 0x6d, 0x6d, 0x2f, 0x63, 0x6f, 0x6c, 0x6c
        /*0042*/ 	.byte	0x65, 0x63, 0x74, 0x69, 0x76, 0x65, 0x2f, 0x73, 0x6d, 0x39, 0x30, 0x5f, 0x6d, 0x6d, 0x61, 0x5f
        /*0052*/ 	.byte	0x74, 0x6d, 0x61, 0x5f, 0x67, 0x6d, 0x6d, 0x61, 0x5f, 0x73, 0x73, 0x5f, 0x77, 0x61, 0x72, 0x70
        /*0062*/ 	.byte	0x73, 0x70, 0x65, 0x63, 0x69, 0x61, 0x6c, 0x69, 0x7a, 0x65, 0x64, 0x2e, 0x68, 0x70, 0x70, 0x00
	.type		__unnamed_1,@object
	.size		__unnamed_1,(.L_0 - __unnamed_1)
__unnamed_1:
        /*0072*/ 	.byte	0x76, 0x6f, 0x69, 0x64, 0x20, 0x63, 0x75, 0x74, 0x6c, 0x61, 0x73, 0x73, 0x3a, 0x3a, 0x67, 0x65
        /* <DEDUP_REMOVED lines=177> */
.L_0:


//--------------------- .nv.shared._ZN7cutlass13device_kernelINS_4gemm6kernel13GemmUniversalIN4cute5tupleIJiiiiEEENS1_10collective13CollectiveMmaINS1_34MainloopSm90TmaGmmaWarpSpecializedILi2ENS5_IJNS4_1CILi1EEESB_SB_EEENS1_35KernelTmaWarpSpecializedCooperativeEEENS5_IJNSA_ILi128EEENSA_ILi256EEENSA_ILi64EEEEEENS_10tfloat32_tENS5_IJlSB_lEEESJ_SK_NS4_8TiledMMAINS4_8MMA_AtomIJNS4_4SM904GMMA30MMA_64x256x8_F32TF32TF32_SS_TNILNSO_7ScaleInE1ELSQ_1EEEEEENS4_6LayoutINS5_IJNSA_ILi2EEESB_SB_EEENS5_IJSB_NSA_ILi0EEESW_EEEEENS5_IJNS4_10UnderscoreESZ_SZ_EEEEENS4_13SM90_TMA_LOADENS4_14ComposedLayoutINS4_7SwizzleILi3ELi4ELi3EEENS4_18smem_ptr_flag_bitsILi32EEENST_INS5_IJNSA_ILi8EEENSA_ILi32EEEEEENS5_IJS19_SB_EEEEEEEvNS4_8identityES12_S1D_vS1E_EENS_8epilogue10collective6detail29Sm90TmaWarpSpecializedAdapterINS1H_15DefaultEpilogueISJ_SK_SK_NS1G_6thread17LinearCombinationISJ_Li1EffLNS1L_9ScaleType4KindE0ELNS_15FloatRoundStyleE2ESJ_EENS1_15EpilogueDefaultEEEEEvvEEEEvNT_6ParamsE --------------------------
	.section	.nv.shared._ZN7cutlass13device_kernelINS_4gemm6kernel13GemmUniversalIN4cute5tupleIJiiiiEEENS1_10collective13CollectiveMmaINS1_34MainloopSm90TmaGmmaWarpSpecializedILi2ENS5_IJNS4_1CILi1EEESB_SB_EEENS1_35KernelTmaWarpSpecializedCooperativeEEENS5_IJNSA_ILi128EEENSA_ILi256EEENSA_ILi64EEEEEENS_10tfloat32_tENS5_IJlSB_lEEESJ_SK_NS4_8TiledMMAINS4_8MMA_AtomIJNS4_4SM904GMMA30MMA_64x256x8_F32TF32TF32_SS_TNILNSO_7ScaleInE1ELSQ_1EEEEEENS4_6LayoutINS5_IJNSA_ILi2EEESB_SB_EEENS5_IJSB_NSA_ILi0EEESW_EEEEENS5_IJNS4_10UnderscoreESZ_SZ_EEEEENS4_13SM90_TMA_LOADENS4_14ComposedLayoutINS4_7SwizzleILi3ELi4ELi3EEENS4_18smem_ptr_flag_bitsILi32EEENST_INS5_IJNSA_ILi8EEENSA_ILi32EEEEEENS5_IJS19_SB_EEEEEEEvNS4_8identityES12_S1D_vS1E_EENS_8epilogue10collective6detail29Sm90TmaWarpSpecializedAdapterINS1H_15DefaultEpilogueISJ_SK_SK_NS1G_6thread17LinearCombinationISJ_Li1EffLNS1L_9ScaleType4KindE0ELNS_15FloatRoundStyleE2ESJ_EENS1_15EpilogueDefaultEEEEEvvEEEEvNT_6ParamsE,"aw",@nobits
	.sectionflags	@""
	.align	16
	.zero		1024


//--------------------- .nv.shared.reserved.0     --------------------------
	.section	.nv.shared.reserved.0,"aw",@nobits
	.weak		__nv_reservedSMEM_offset_0_alias
	.size		__nv_reservedSMEM_offset_0_alias, 0, 0
	.other		__nv_reservedSMEM_offset_0_alias,@"STO_CUDA_RESERVED_SHARED STV_DEFAULT"
__nv_reservedSMEM_offset_0_alias:
	.zero		0


//--------------------- .nv.global                --------------------------
	.section	.nv.global,"aw",@nobits
.nv.global:
	.type		_ZN39_INTERNAL_33fc41d5_4_k_cu_eb4ea185_57514cute1_E,@object
	.size		_ZN39_INTERNAL_33fc41d5_4_k_cu_eb4ea185_57514cute1_E,(_ZN39_INTERNAL_33fc41d5_4_k_cu_eb4ea185_57514cuda3std3__45__cpo6cbeginE - _ZN39_INTERNAL_33fc41d5_4_k_cu_eb4ea185_57514cute1_E)
_ZN39_INTERNAL_33fc41d5_4_k_cu_eb4ea185_57514cute1_E:
	.zero		1
	.type		_ZN39_INTERNAL_33fc41d5_4_k_cu_eb4ea185_57514cuda3std3__45__cpo6cbeginE,@object
	.size		_ZN39_INTERNAL_33fc41d5_4_k_cu_eb4ea185_57514cuda3std3__45__cpo6cbeginE,(_ZN39_INTERNAL_33fc41d5_4_k_cu_eb4ea185_57514cuda3std3__48in_placeE - _ZN39_INTERNAL_33fc41d5_4_k_cu_eb4ea185_57514cuda3std3__45__cpo6cbeginE)
_ZN39_INTERNAL_33fc41d5_4_k_cu_eb4ea185_57514cuda3std3__45__cpo6cbeginE:
	.zero		1
	.type		_ZN39_INTERNAL_33fc41d5_4_k_cu_eb4ea185_57514cuda3std3__48in_placeE,@object
	.size		_ZN39_INTERNAL_33fc41d5_4_k_cu_eb4ea185_57514cuda3std3__48in_placeE,(_ZN39_INTERNAL_33fc41d5_4_k_cu_eb4ea185_57514cuda3std6ranges3__45__cpo9iter_moveE - _ZN39_INTERNAL_33fc41d5_4_k_cu_eb4ea185_57514cuda3std3__48in_placeE)
_ZN39_INTERNAL_33fc41d5_4_k_cu_eb4ea185_57514cuda3std3__48in_placeE:
	.zero		1
	.type		_ZN39_INTERNAL_33fc41d5_4_k_cu_eb4ea185_57514cuda3std6ranges3__45__cpo9iter_moveE,@object
	.size		_ZN39_INTERNAL_33fc41d5_4_k_cu_eb4ea185_57514cuda3std6ranges3__45__cpo9iter_moveE,(_ZN39_INTERNAL_33fc41d5_4_k_cu_eb4ea185_57514cuda3std3__45__cpo5beginE - _ZN39_INTERNAL_33fc41d5_4_k_cu_eb4ea185_57514cuda3std6ranges3__45__cpo9iter_moveE)
_ZN39_INTERNAL_33fc41d5_4_k_cu_eb4ea185_57514cuda3std6ranges3__45__cpo9iter_moveE:
	.zero		1
	.type		_ZN39_INTERNAL_33fc41d5_4_k_cu_eb4ea185_57514cuda3std3__45__cpo5beginE,@object
	.size		_ZN39_INTERNAL_33fc41d5_4_k_cu_eb4ea185_57514cuda3std3__45__cpo5beginE,(_ZN39_INTERNAL_33fc41d5_4_k_cu_eb4ea185_57514cuda3std3__441_GLOBAL__N__33fc41d5_4_k_cu_eb4ea185_57516ignoreE - _ZN39_INTERNAL_33fc41d5_4_k_cu_eb4ea185_57514cuda3std3__45__cpo5beginE)
_ZN39_INTERNAL_33fc41d5_4_k_cu_eb4ea185_57514cuda3std3__45__cpo5beginE:
	.zero		1
	.type		_ZN39_INTERNAL_33fc41d5_4_k_cu_eb4ea185_57514cuda3std3__441_GLOBAL__N__33fc41d5_4_k_cu_eb4ea185_57516ignoreE,@object
	.size		_ZN39_INTERNAL_33fc41d5_4_k_cu_eb4ea185_57514cuda3std3__441_GLOBAL__N__33fc41d5_4_k_cu_eb4ea185_57516ignoreE,(_ZN39_INTERNAL_33fc41d5_4_k_cu_eb4ea185_57514cute7productE - _ZN39_INTERNAL_33fc41d5_4_k_cu_eb4ea185_57514cuda3std3__441_GLOBAL__N__33fc41d5_4_k_cu_eb4ea185_57516ignoreE)
_ZN39_INTERNAL_33fc41d5_4_k_cu_eb4ea185_57514cuda3std3__441_GLOBAL__N__33fc41d5_4_k_cu_eb4ea185_57516ignoreE:
	.zero		1
	.type		_ZN39_INTERNAL_33fc41d5_4_k_cu_eb4ea185_57514cute7productE,@object
	.size		_ZN39_INTERNAL_33fc41d5_4_k_cu_eb4ea185_57514cute7productE,(_ZN39_INTERNAL_33fc41d5_4_k_cu_eb4ea185_57514cuda3std3__45__cpo3endE - _ZN39_INTERNAL_33fc41d5_4_k_cu_eb4ea185_57514cute7productE)
_ZN39_INTERNAL_33fc41d5_4_k_cu_eb4ea185_57514cute7productE:
	.zero		1
	.type		_ZN39_INTERNAL_33fc41d5_4_k_cu_eb4ea185_57514cuda3std3__45__cpo3endE,@object
	.size		_ZN39_INTERNAL_33fc41d5_4_k_cu_eb4ea185_57514cuda3std3__45__cpo3endE,(_ZN39_INTERNAL_33fc41d5_4_k_cu_eb4ea185_57514cuda3std3__419piecewise_constructE - _ZN39_INTERNAL_33fc41d5_4_k_cu_eb4ea185_57514cuda3std3__45__cpo3endE)
_ZN39_INTERNAL_33fc41d5_4_k_cu_eb4ea185_57514cuda3std3__45__cpo3endE:
	.zero		1
	.type		_ZN39_INTERNAL_33fc41d5_4_k_cu_eb4ea185_57514cuda3std3__419piecewise_constructE,@object
	.size		_ZN39_INTERNAL_33fc41d5_4_k_cu_eb4ea185_57514cuda3std3__419piecewise_constructE,(_ZN39_INTERNAL_33fc41d5_4_k_cu_eb4ea185_57514cuda3std3__45__cpo4cendE - _ZN39_INTERNAL_33fc41d5_4_k_cu_eb4ea185_57514cuda3std3__419piecewise_constructE)
_ZN39_INTERNAL_33fc41d5_4_k_cu_eb4ea185_57514cuda3std3__419piecewise_constructE:
	.zero		1
	.type		_ZN39_INTERNAL_33fc41d5_4_k_cu_eb4ea185_57514cuda3std3__45__cpo4cendE,@object
	.size		_ZN39_INTERNAL_33fc41d5_4_k_cu_eb4ea185_57514cuda3std3__45__cpo4cendE,(_ZN39_INTERNAL_33fc41d5_4_k_cu_eb4ea185_57514cuda3std6ranges3__45__cpo4swapE - _ZN39_INTERNAL_33fc41d5_4_k_cu_eb4ea185_57514cuda3std3__45__cpo4cendE)
_ZN39_INTERNAL_33fc41d5_4_k_cu_eb4ea185_57514cuda3std3__45__cpo4cendE:
	.zero		1
	.type		_ZN39_INTERNAL_33fc41d5_4_k_cu_eb4ea185_57514cuda3std6ranges3__45__cpo4swapE,@object
	.size		_ZN39_INTERNAL_33fc41d5_4_k_cu_eb4ea185_57514cuda3std6ranges3__45__cpo4swapE,(.L_8 - _ZN39_INTERNAL_33fc41d5_4_k_cu_eb4ea185_57514cuda3std6ranges3__45__cpo4swapE)
_ZN39_INTERNAL_33fc41d5_4_k_cu_eb4ea185_57514cuda3std6ranges3__45__cpo4swapE:
	.zero		1
.L_8:


//--------------------- .nv.constant0._ZN7cutlass13device_kernelINS_4gemm6kernel13GemmUniversalIN4cute5tupleIJiiiiEEENS1_10collective13CollectiveMmaINS1_34MainloopSm90TmaGmmaWarpSpecializedILi2ENS5_IJNS4_1CILi1EEESB_SB_EEENS1_35KernelTmaWarpSpecializedCooperativeEEENS5_IJNSA_ILi128EEENSA_ILi256EEENSA_ILi64EEEEEENS_10tfloat32_tENS5_IJlSB_lEEESJ_SK_NS4_8TiledMMAINS4_8MMA_AtomIJNS4_4SM904GMMA30MMA_64x256x8_F32TF32TF32_SS_TNILNSO_7ScaleInE1ELSQ_1EEEEEENS4_6LayoutINS5_IJNSA_ILi2EEESB_SB_EEENS5_IJSB_NSA_ILi0EEESW_EEEEENS5_IJNS4_10UnderscoreESZ_SZ_EEEEENS4_13SM90_TMA_LOADENS4_14ComposedLayoutINS4_7SwizzleILi3ELi4ELi3EEENS4_18smem_ptr_flag_bitsILi32EEENST_INS5_IJNSA_ILi8EEENSA_ILi32EEEEEENS5_IJS19_SB_EEEEEEEvNS4_8identityES12_S1D_vS1E_EENS_8epilogue10collective6detail29Sm90TmaWarpSpecializedAdapterINS1H_15DefaultEpilogueISJ_SK_SK_NS1G_6thread17LinearCombinationISJ_Li1EffLNS1L_9ScaleType4KindE0ELNS_15FloatRoundStyleE2ESJ_EENS1_15EpilogueDefaultEEEEEvvEEEEvNT_6ParamsE --------------------------
	.section	.nv.constant0._ZN7cutlass13device_kernelINS_4gemm6kernel13GemmUniversalIN4cute5tupleIJiiiiEEENS1_10collective13CollectiveMmaINS1_34MainloopSm90TmaGmmaWarpSpecializedILi2ENS5_IJNS4_1CILi1EEESB_SB_EEENS1_35KernelTmaWarpSpecializedCooperativeEEENS5_IJNSA_ILi128EEENSA_ILi256EEENSA_ILi64EEEEEENS_10tfloat32_tENS5_IJlSB_lEEESJ_SK_NS4_8TiledMMAINS4_8MMA_AtomIJNS4_4SM904GMMA30MMA_64x256x8_F32TF32TF32_SS_TNILNSO_7ScaleInE1ELSQ_1EEEEEENS4_6LayoutINS5_IJNSA_ILi2EEESB_SB_EEENS5_IJSB_NSA_ILi0EEESW_EEEEENS5_IJNS4_10UnderscoreESZ_SZ_EEEEENS4_13SM90_TMA_LOADENS4_14ComposedLayoutINS4_7SwizzleILi3ELi4ELi3EEENS4_18smem_ptr_flag_bitsILi32EEENST_INS5_IJNSA_ILi8EEENSA_ILi32EEEEEENS5_IJS19_SB_EEEEEEEvNS4_8identityES12_S1D_vS1E_EENS_8epilogue10collective6detail29Sm90TmaWarpSpecializedAdapterINS1H_15DefaultEpilogueISJ_SK_SK_NS1G_6thread17LinearCombinationISJ_Li1EffLNS1L_9ScaleType4KindE0ELNS_15FloatRoundStyleE2ESJ_EENS1_15EpilogueDefaultEEEEEvvEEEEvNT_6ParamsE,"a",@progbits
	.sectionflags	@""
	.align	4
.nv.constant0._ZN7cutlass13device_kernelINS_4gemm6kernel13GemmUniversalIN4cute5tupleIJiiiiEEENS1_10collective13CollectiveMmaINS1_34MainloopSm90TmaGmmaWarpSpecializedILi2ENS5_IJNS4_1CILi1EEESB_SB_EEENS1_35KernelTmaWarpSpecializedCooperativeEEENS5_IJNSA_ILi128EEENSA_ILi256EEENSA_ILi64EEEEEENS_10tfloat32_tENS5_IJlSB_lEEESJ_SK_NS4_8TiledMMAINS4_8MMA_AtomIJNS4_4SM904GMMA30MMA_64x256x8_F32TF32TF32_SS_TNILNSO_7ScaleInE1ELSQ_1EEEEEENS4_6LayoutINS5_IJNSA_ILi2EEESB_SB_EEENS5_IJSB_NSA_ILi0EEESW_EEEEENS5_IJNS4_10UnderscoreESZ_SZ_EEEEENS4_13SM90_TMA_LOADENS4_14ComposedLayoutINS4_7SwizzleILi3ELi4ELi3EEENS4_18smem_ptr_flag_bitsILi32EEENST_INS5_IJNSA_ILi8EEENSA_ILi32EEEEEENS5_IJS19_SB_EEEEEEEvNS4_8identityES12_S1D_vS1E_EENS_8epilogue10collective6detail29Sm90TmaWarpSpecializedAdapterINS1H_15DefaultEpilogueISJ_SK_SK_NS1G_6thread17LinearCombinationISJ_Li1EffLNS1L_9ScaleType4KindE0ELNS_15FloatRoundStyleE2ESJ_EENS1_15EpilogueDefaultEEEEEvvEEEEvNT_6ParamsE:
	.zero		1664


//--------------------- SYMBOLS --------------------------

	.type		.nv.reservedSmem.offset0,@object
	.size		.nv.reservedSmem.offset0,0x4
	.type		__assertfail,@function
